//
// Generated by NVIDIA NVVM Compiler
//
// Compiler Build ID: CL-36424714
// Cuda compilation tools, release 13.0, V13.0.88
// Based on NVVM 20.0.0
//

.version 9.0
.target sm_100
.address_size 64

	// .globl	_Z18test_cvt_sat_u8_s8v
.extern .func  (.param .b32 func_retval0) vprintf
(
	.param .b64 vprintf_param_0,
	.param .b64 vprintf_param_1
)
;
.extern .func __assertfail
(
	.param .b64 __assertfail_param_0,
	.param .b64 __assertfail_param_1,
	.param .b32 __assertfail_param_2,
	.param .b64 __assertfail_param_3,
	.param .b64 __assertfail_param_4
)
;
.global .align 1 .b8 __unnamed_1[26] = {118, 111, 105, 100, 32, 116, 101, 115, 116, 95, 115, 97, 116, 117, 114, 97, 116, 101, 95, 99, 97, 115, 116, 40, 41};
.global .align 1 .b8 $str[29] = {82, 101, 115, 117, 108, 116, 32, 111, 102, 32, 99, 118, 116, 46, 115, 97, 116, 46, 117, 56, 46, 115, 56, 58, 32, 37, 117, 10};
.global .align 1 .b8 $str$1[27] = {82, 101, 115, 117, 108, 116, 32, 111, 102, 32, 100, 101, 118, 105, 99, 101, 32, 99, 97, 108, 108, 58, 32, 37, 117, 10};
.global .align 1 .b8 $str$2[19] = {83, 105, 122, 101, 32, 111, 102, 32, 114, 101, 115, 50, 58, 32, 37, 108, 117, 10};
.global .align 1 .b8 $str$3[30] = {82, 101, 115, 117, 108, 116, 32, 111, 102, 32, 99, 118, 116, 46, 115, 97, 116, 46, 117, 56, 46, 115, 49, 54, 58, 32, 37, 117, 10};
.global .align 1 .b8 $str$4[30] = {82, 101, 115, 117, 108, 116, 32, 111, 102, 32, 99, 118, 116, 46, 115, 97, 116, 46, 117, 56, 46, 117, 49, 54, 58, 32, 37, 117, 10};
.global .align 1 .b8 $str$5[30] = {82, 101, 115, 117, 108, 116, 32, 111, 102, 32, 99, 118, 116, 46, 115, 97, 116, 46, 117, 56, 46, 115, 51, 50, 58, 32, 37, 117, 10};
.global .align 1 .b8 $str$6[30] = {82, 101, 115, 117, 108, 116, 32, 111, 102, 32, 99, 118, 116, 46, 115, 97, 116, 46, 117, 56, 46, 117, 51, 50, 58, 32, 37, 117, 10};
.global .align 1 .b8 $str$7[34] = {82, 101, 115, 117, 108, 116, 32, 111, 102, 32, 99, 118, 116, 46, 114, 110, 105, 46, 115, 97, 116, 46, 117, 56, 46, 102, 51, 50, 58, 32, 37, 117, 10};
.global .align 1 .b8 $str$8[12] = {114, 101, 115, 50, 32, 61, 61, 32, 111, 117, 116};
.global .align 1 .b8 $str$9[27] = {47, 116, 109, 112, 47, 115, 97, 115, 115, 95, 99, 117, 95, 52, 111, 113, 108, 120, 113, 98, 103, 47, 107, 46, 99, 117};
.global .align 1 .b8 $str$10[34] = {82, 101, 115, 117, 108, 116, 32, 111, 102, 32, 99, 118, 116, 46, 114, 110, 105, 46, 115, 97, 116, 46, 117, 56, 46, 102, 54, 52, 58, 32, 37, 117, 10};
.global .align 1 .b8 $str$11[29] = {82, 101, 115, 117, 108, 116, 32, 111, 102, 32, 99, 118, 116, 46, 115, 97, 116, 46, 115, 56, 46, 117, 56, 58, 32, 37, 100, 10};
.global .align 1 .b8 $str$12[27] = {82, 101, 115, 117, 108, 116, 32, 111, 102, 32, 100, 101, 118, 105, 99, 101, 32, 99, 97, 108, 108, 58, 32, 37, 100, 10};
.global .align 1 .b8 $str$13[30] = {82, 101, 115, 117, 108, 116, 32, 111, 102, 32, 99, 118, 116, 46, 115, 97, 116, 46, 115, 56, 46, 115, 49, 54, 58, 32, 37, 100, 10};
.global .align 1 .b8 $str$14[30] = {82, 101, 115, 117, 108, 116, 32, 111, 102, 32, 99, 118, 116, 46, 115, 97, 116, 46, 115, 56, 46, 117, 49, 54, 58, 32, 37, 100, 10};
.global .align 1 .b8 $str$15[30] = {82, 101, 115, 117, 108, 116, 32, 111, 102, 32, 99, 118, 116, 46, 115, 97, 116, 46, 115, 56, 46, 115, 51, 50, 58, 32, 37, 100, 10};
.global .align 1 .b8 $str$16[30] = {82, 101, 115, 117, 108, 116, 32, 111, 102, 32, 99, 118, 116, 46, 115, 97, 116, 46, 115, 56, 46, 117, 51, 50, 58, 32, 37, 100, 10};
.global .align 1 .b8 $str$17[34] = {82, 101, 115, 117, 108, 116, 32, 111, 102, 32, 99, 118, 116, 46, 114, 110, 105, 46, 115, 97, 116, 46, 115, 56, 46, 102, 51, 50, 58, 32, 37, 100, 10};
.global .align 1 .b8 $str$18[34] = {82, 101, 115, 117, 108, 116, 32, 111, 102, 32, 99, 118, 116, 46, 114, 110, 105, 46, 115, 97, 116, 46, 115, 56, 46, 102, 54, 52, 58, 32, 37, 100, 10};
.global .align 1 .b8 $str$19[30] = {82, 101, 115, 117, 108, 116, 32, 111, 102, 32, 99, 118, 116, 46, 115, 97, 116, 46, 117, 49, 54, 46, 115, 56, 58, 32, 37, 117, 10};
.global .align 1 .b8 $str$20[31] = {82, 101, 115, 117, 108, 116, 32, 111, 102, 32, 99, 118, 116, 46, 115, 97, 116, 46, 117, 49, 54, 46, 115, 49, 54, 58, 32, 37, 117, 10};
.global .align 1 .b8 $str$21[31] = {82, 101, 115, 117, 108, 116, 32, 111, 102, 32, 99, 118, 116, 46, 115, 97, 116, 46, 117, 49, 54, 46, 115, 51, 50, 58, 32, 37, 117, 10};
.global .align 1 .b8 $str$22[31] = {82, 101, 115, 117, 108, 116, 32, 111, 102, 32, 99, 118, 116, 46, 115, 97, 116, 46, 117, 49, 54, 46, 117, 51, 50, 58, 32, 37, 117, 10};
.global .align 1 .b8 $str$23[35] = {82, 101, 115, 117, 108, 116, 32, 111, 102, 32, 99, 118, 116, 46, 114, 110, 105, 46, 115, 97, 116, 46, 117, 49, 54, 46, 102, 51, 50, 58, 32, 37, 117, 10};
.global .align 1 .b8 $str$24[35] = {82, 101, 115, 117, 108, 116, 32, 111, 102, 32, 99, 118, 116, 46, 114, 110, 105, 46, 115, 97, 116, 46, 117, 49, 54, 46, 102, 54, 52, 58, 32, 37, 117, 10};
.global .align 1 .b8 $str$25[31] = {82, 101, 115, 117, 108, 116, 32, 111, 102, 32, 99, 118, 116, 46, 115, 97, 116, 46, 115, 49, 54, 46, 117, 49, 54, 58, 32, 37, 100, 10};
.global .align 1 .b8 $str$26[31] = {82, 101, 115, 117, 108, 116, 32, 111, 102, 32, 99, 118, 116, 46, 115, 97, 116, 46, 115, 49, 54, 46, 115, 51, 50, 58, 32, 37, 100, 10};
.global .align 1 .b8 $str$27[31] = {82, 101, 115, 117, 108, 116, 32, 111, 102, 32, 99, 118, 116, 46, 115, 97, 116, 46, 115, 49, 54, 46, 117, 51, 50, 58, 32, 37, 100, 10};
.global .align 1 .b8 $str$28[35] = {82, 101, 115, 117, 108, 116, 32, 111, 102, 32, 99, 118, 116, 46, 114, 110, 105, 46, 115, 97, 116, 46, 115, 49, 54, 46, 102, 51, 50, 58, 32, 37, 100, 10};
.global .align 1 .b8 $str$29[35] = {82, 101, 115, 117, 108, 116, 32, 111, 102, 32, 99, 118, 116, 46, 114, 110, 105, 46, 115, 97, 116, 46, 115, 49, 54, 46, 102, 54, 52, 58, 32, 37, 100, 10};
.global .align 1 .b8 $str$30[31] = {82, 101, 115, 117, 108, 116, 32, 111, 102, 32, 99, 118, 116, 46, 115, 97, 116, 46, 115, 51, 50, 46, 117, 51, 50, 58, 32, 37, 100, 10};
.global .align 1 .b8 $str$31[30] = {82, 101, 115, 117, 108, 116, 32, 111, 102, 32, 99, 118, 116, 46, 115, 97, 116, 46, 117, 51, 50, 46, 115, 56, 58, 32, 37, 117, 10};
.global .align 1 .b8 $str$32[31] = {82, 101, 115, 117, 108, 116, 32, 111, 102, 32, 99, 118, 116, 46, 115, 97, 116, 46, 117, 51, 50, 46, 115, 49, 54, 58, 32, 37, 117, 10};
.global .align 1 .b8 $str$33[31] = {82, 101, 115, 117, 108, 116, 32, 111, 102, 32, 99, 118, 116, 46, 115, 97, 116, 46, 117, 51, 50, 46, 115, 51, 50, 58, 32, 37, 117, 10};
.global .align 1 .b8 $str$34[4] = {10, 37, 100};

.visible .entry _Z18test_cvt_sat_u8_s8v()
{
	.local .align 8 .b8 	__local_depot0[8];
	.reg .b64 	%SP;
	.reg .b64 	%SPL;
	.reg .b32 	%r<9>;
	.reg .b64 	%rd<10>;

	mov.u64 	%SPL, __local_depot0;
	cvta.local.u64 	%SP, %SPL;
	add.u64 	%rd1, %SP, 0;
	add.u64 	%rd2, %SPL, 0;
	mov.b32 	%r2, 127;
	// begin inline asm
	cvt.sat.u8.s8 %r1, %r2;
	// end inline asm
	st.local.u32 	[%rd2], %r1;
	mov.u64 	%rd3, $str;
	cvta.global.u64 	%rd4, %rd3;
	{ // callseq 0, 0
	.param .b64 param0;
	st.param.b64 	[param0], %rd4;
	.param .b64 param1;
	st.param.b64 	[param1], %rd1;
	.param .b32 retval0;
	call.uni (retval0), 
	vprintf, 
	(
	param0, 
	param1
	);
	ld.param.b32 	%r3, [retval0];
	} // callseq 0
	st.local.u32 	[%rd2], %r2;
	mov.u64 	%rd5, $str$1;
	cvta.global.u64 	%rd6, %rd5;
	{ // callseq 1, 0
	.param .b64 param0;
	st.param.b64 	[param0], %rd6;
	.param .b64 param1;
	st.param.b64 	[param1], %rd1;
	.param .b32 retval0;
	call.uni (retval0), 
	vprintf, 
	(
	param0, 
	param1
	);
	ld.param.b32 	%r5, [retval0];
	} // callseq 1
	mov.b64 	%rd7, 1;
	st.local.u64 	[%rd2], %rd7;
	mov.u64 	%rd8, $str$2;
	cvta.global.u64 	%rd9, %rd8;
	{ // callseq 2, 0
	.param .b64 param0;
	st.param.b64 	[param0], %rd9;
	.param .b64 param1;
	st.param.b64 	[param1], %rd1;
	.param .b32 retval0;
	call.uni (retval0), 
	vprintf, 
	(
	param0, 
	param1
	);
	ld.param.b32 	%r7, [retval0];
	} // callseq 2
	ret;

}
	// .globl	_Z19test_cvt_sat_u8_s16v
.visible .entry _Z19test_cvt_sat_u8_s16v()
{
	.local .align 8 .b8 	__local_depot1[8];
	.reg .b64 	%SP;
	.reg .b64 	%SPL;
	.reg .b16 	%rs<2>;
	.reg .b32 	%r<9>;
	.reg .b64 	%rd<10>;

	mov.u64 	%SPL, __local_depot1;
	cvta.local.u64 	%SP, %SPL;
	add.u64 	%rd1, %SP, 0;
	add.u64 	%rd2, %SPL, 0;
	mov.b16 	%rs1, 90;
	// begin inline asm
	cvt.sat.u8.s16 %r1, %rs1;
	// end inline asm
	st.local.u32 	[%rd2], %r1;
	mov.u64 	%rd3, $str$3;
	cvta.global.u64 	%rd4, %rd3;
	{ // callseq 3, 0
	.param .b64 param0;
	st.param.b64 	[param0], %rd4;
	.param .b64 param1;
	st.param.b64 	[param1], %rd1;
	.param .b32 retval0;
	call.uni (retval0), 
	vprintf, 
	(
	param0, 
	param1
	);
	ld.param.b32 	%r2, [retval0];
	} // callseq 3
	mov.b32 	%r4, 90;
	st.local.u32 	[%rd2], %r4;
	mov.u64 	%rd5, $str$1;
	cvta.global.u64 	%rd6, %rd5;
	{ // callseq 4, 0
	.param .b64 param0;
	st.param.b64 	[param0], %rd6;
	.param .b64 param1;
	st.param.b64 	[param1], %rd1;
	.param .b32 retval0;
	call.uni (retval0), 
	vprintf, 
	(
	param0, 
	param1
	);
	ld.param.b32 	%r5, [retval0];
	} // callseq 4
	mov.b64 	%rd7, 1;
	st.local.u64 	[%rd2], %rd7;
	mov.u64 	%rd8, $str$2;
	cvta.global.u64 	%rd9, %rd8;
	{ // callseq 5, 0
	.param .b64 param0;
	st.param.b64 	[param0], %rd9;
	.param .b64 param1;
	st.param.b64 	[param1], %rd1;
	.param .b32 retval0;
	call.uni (retval0), 
	vprintf, 
	(
	param0, 
	param1
	);
	ld.param.b32 	%r7, [retval0];
	} // callseq 5
	ret;

}
	// .globl	_Z19test_cvt_sat_u8_u16v
.visible .entry _Z19test_cvt_sat_u8_u16v()
{
	.local .align 8 .b8 	__local_depot2[8];
	.reg .b64 	%SP;
	.reg .b64 	%SPL;
	.reg .b16 	%rs<2>;
	.reg .b32 	%r<9>;
	.reg .b64 	%rd<10>;

	mov.u64 	%SPL, __local_depot2;
	cvta.local.u64 	%SP, %SPL;
	add.u64 	%rd1, %SP, 0;
	add.u64 	%rd2, %SPL, 0;
	mov.b16 	%rs1, 300;
	// begin inline asm
	cvt.sat.u8.u16 %r1, %rs1;
	// end inline asm
	st.local.u32 	[%rd2], %r1;
	mov.u64 	%rd3, $str$4;
	cvta.global.u64 	%rd4, %rd3;
	{ // callseq 6, 0
	.param .b64 param0;
	st.param.b64 	[param0], %rd4;
	.param .b64 param1;
	st.param.b64 	[param1], %rd1;
	.param .b32 retval0;
	call.uni (retval0), 
	vprintf, 
	(
	param0, 
	param1
	);
	ld.param.b32 	%r2, [retval0];
	} // callseq 6
	mov.b32 	%r4, 255;
	st.local.u32 	[%rd2], %r4;
	mov.u64 	%rd5, $str$1;
	cvta.global.u64 	%rd6, %rd5;
	{ // callseq 7, 0
	.param .b64 param0;
	st.param.b64 	[param0], %rd6;
	.param .b64 param1;
	st.param.b64 	[param1], %rd1;
	.param .b32 retval0;
	call.uni (retval0), 
	vprintf, 
	(
	param0, 
	param1
	);
	ld.param.b32 	%r5, [retval0];
	} // callseq 7
	mov.b64 	%rd7, 1;
	st.local.u64 	[%rd2], %rd7;
	mov.u64 	%rd8, $str$2;
	cvta.global.u64 	%rd9, %rd8;
	{ // callseq 8, 0
	.param .b64 param0;
	st.param.b64 	[param0], %rd9;
	.param .b64 param1;
	st.param.b64 	[param1], %rd1;
	.param .b32 retval0;
	call.uni (retval0), 
	vprintf, 
	(
	param0, 
	param1
	);
	ld.param.b32 	%r7, [retval0];
	} // callseq 8
	ret;

}
	// .globl	_Z19test_cvt_sat_u8_s32v
.visible .entry _Z19test_cvt_sat_u8_s32v()
{
	.local .align 8 .b8 	__local_depot3[8];
	.reg .b64 	%SP;
	.reg .b64 	%SPL;
	.reg .b32 	%r<9>;
	.reg .b64 	%rd<10>;

	mov.u64 	%SPL, __local_depot3;
	cvta.local.u64 	%SP, %SPL;
	add.u64 	%rd1, %SP, 0;
	add.u64 	%rd2, %SPL, 0;
	mov.b32 	%r2, 255;
	// begin inline asm
	cvt.sat.u8.s32 %r1, %r2;
	// end inline asm
	st.local.u32 	[%rd2], %r1;
	mov.u64 	%rd3, $str$5;
	cvta.global.u64 	%rd4, %rd3;
	{ // callseq 9, 0
	.param .b64 param0;
	st.param.b64 	[param0], %rd4;
	.param .b64 param1;
	st.param.b64 	[param1], %rd1;
	.param .b32 retval0;
	call.uni (retval0), 
	vprintf, 
	(
	param0, 
	param1
	);
	ld.param.b32 	%r3, [retval0];
	} // callseq 9
	st.local.u32 	[%rd2], %r2;
	mov.u64 	%rd5, $str$1;
	cvta.global.u64 	%rd6, %rd5;
	{ // callseq 10, 0
	.param .b64 param0;
	st.param.b64 	[param0], %rd6;
	.param .b64 param1;
	st.param.b64 	[param1], %rd1;
	.param .b32 retval0;
	call.uni (retval0), 
	vprintf, 
	(
	param0, 
	param1
	);
	ld.param.b32 	%r5, [retval0];
	} // callseq 10
	mov.b64 	%rd7, 1;
	st.local.u64 	[%rd2], %rd7;
	mov.u64 	%rd8, $str$2;
	cvta.global.u64 	%rd9, %rd8;
	{ // callseq 11, 0
	.param .b64 param0;
	st.param.b64 	[param0], %rd9;
	.param .b64 param1;
	st.param.b64 	[param1], %rd1;
	.param .b32 retval0;
	call.uni (retval0), 
	vprintf, 
	(
	param0, 
	param1
	);
	ld.param.b32 	%r7, [retval0];
	} // callseq 11
	ret;

}
	// .globl	_Z19test_cvt_sat_u8_u32v
.visible .entry _Z19test_cvt_sat_u8_u32v()
{
	.local .align 8 .b8 	__local_depot4[8];
	.reg .b64 	%SP;
	.reg .b64 	%SPL;
	.reg .b32 	%r<10>;
	.reg .b64 	%rd<10>;

	mov.u64 	%SPL, __local_depot4;
	cvta.local.u64 	%SP, %SPL;
	add.u64 	%rd1, %SP, 0;
	add.u64 	%rd2, %SPL, 0;
	mov.b32 	%r2, 400;
	// begin inline asm
	cvt.sat.u8.u32 %r1, %r2;
	// end inline asm
	st.local.u32 	[%rd2], %r1;
	mov.u64 	%rd3, $str$6;
	cvta.global.u64 	%rd4, %rd3;
	{ // callseq 12, 0
	.param .b64 param0;
	st.param.b64 	[param0], %rd4;
	.param .b64 param1;
	st.param.b64 	[param1], %rd1;
	.param .b32 retval0;
	call.uni (retval0), 
	vprintf, 
	(
	param0, 
	param1
	);
	ld.param.b32 	%r3, [retval0];
	} // callseq 12
	mov.b32 	%r5, 255;
	st.local.u32 	[%rd2], %r5;
	mov.u64 	%rd5, $str$1;
	cvta.global.u64 	%rd6, %rd5;
	{ // callseq 13, 0
	.param .b64 param0;
	st.param.b64 	[param0], %rd6;
	.param .b64 param1;
	st.param.b64 	[param1], %rd1;
	.param .b32 retval0;
	call.uni (retval0), 
	vprintf, 
	(
	param0, 
	param1
	);
	ld.param.b32 	%r6, [retval0];
	} // callseq 13
	mov.b64 	%rd7, 1;
	st.local.u64 	[%rd2], %rd7;
	mov.u64 	%rd8, $str$2;
	cvta.global.u64 	%rd9, %rd8;
	{ // callseq 14, 0
	.param .b64 param0;
	st.param.b64 	[param0], %rd9;
	.param .b64 param1;
	st.param.b64 	[param1], %rd1;
	.param .b32 retval0;
	call.uni (retval0), 
	vprintf, 
	(
	param0, 
	param1
	);
	ld.param.b32 	%r8, [retval0];
	} // callseq 14
	ret;

}
	// .globl	_Z18test_saturate_castv
.visible .entry _Z18test_saturate_castv()
{
	.local .align 8 .b8 	__local_depot5[8];
	.reg .b64 	%SP;
	.reg .b64 	%SPL;
	.reg .pred 	%p<4>;
	.reg .b32 	%r<15>;
	.reg .b32 	%f<5>;
	.reg .b64 	%rd<17>;

	mov.u64 	%SPL, __local_depot5;
	cvta.local.u64 	%SP, %SPL;
	add.u64 	%rd2, %SP, 0;
	add.u64 	%rd1, %SPL, 0;
	mov.f32 	%f2, 0f42F10000;
	// begin inline asm
	cvt.rni.sat.u8.f32 %r4, %f2;
	// end inline asm
	st.local.u32 	[%rd1], %r4;
	mov.u64 	%rd3, $str$7;
	cvta.global.u64 	%rd4, %rd3;
	{ // callseq 15, 0
	.param .b64 param0;
	st.param.b64 	[param0], %rd4;
	.param .b64 param1;
	st.param.b64 	[param1], %rd2;
	.param .b32 retval0;
	call.uni (retval0), 
	vprintf, 
	(
	param0, 
	param1
	);
	ld.param.b32 	%r6, [retval0];
	} // callseq 15
	mov.f32 	%f3, 0f3F000000;
	add.rz.f32 	%f4, %f2, %f3;
	cvt.rzi.f32.f32 	%f1, %f4;
	setp.lt.f32 	%p1, %f1, 0f00000000;
	mov.b32 	%r14, 0;
	@%p1 bra 	$L__BB5_3;
	setp.gt.f32 	%p2, %f1, 0f437F0000;
	mov.b32 	%r14, 255;
	@%p2 bra 	$L__BB5_3;
	cvt.rzi.u32.f32 	%r9, %f1;
	and.b32  	%r14, %r9, 255;
$L__BB5_3:
	st.local.u32 	[%rd1], %r14;
	mov.u64 	%rd5, $str$1;
	cvta.global.u64 	%rd6, %rd5;
	{ // callseq 16, 0
	.param .b64 param0;
	st.param.b64 	[param0], %rd6;
	.param .b64 param1;
	st.param.b64 	[param1], %rd2;
	.param .b32 retval0;
	call.uni (retval0), 
	vprintf, 
	(
	param0, 
	param1
	);
	ld.param.b32 	%r10, [retval0];
	} // callseq 16
	mov.b64 	%rd8, 1;
	st.local.u64 	[%rd1], %rd8;
	mov.u64 	%rd9, $str$2;
	cvta.global.u64 	%rd10, %rd9;
	{ // callseq 17, 0
	.param .b64 param0;
	st.param.b64 	[param0], %rd10;
	.param .b64 param1;
	st.param.b64 	[param1], %rd2;
	.param .b32 retval0;
	call.uni (retval0), 
	vprintf, 
	(
	param0, 
	param1
	);
	ld.param.b32 	%r12, [retval0];
	} // callseq 17
	setp.eq.s32 	%p3, %r4, %r14;
	@%p3 bra 	$L__BB5_5;
	mov.u64 	%rd11, $str$8;
	cvta.global.u64 	%rd12, %rd11;
	mov.u64 	%rd13, $str$9;
	cvta.global.u64 	%rd14, %rd13;
	mov.u64 	%rd15, __unnamed_1;
	cvta.global.u64 	%rd16, %rd15;
	{ // callseq 18, 0
	.param .b64 param0;
	st.param.b64 	[param0], %rd12;
	.param .b64 param1;
	st.param.b64 	[param1], %rd14;
	.param .b32 param2;
	st.param.b32 	[param2], 265;
	.param .b64 param3;
	st.param.b64 	[param3], %rd16;
	.param .b64 param4;
	st.param.b64 	[param4], 1;
	call.uni 
	__assertfail, 
	(
	param0, 
	param1, 
	param2, 
	param3, 
	param4
	);
	} // callseq 18
$L__BB5_5:
	ret;

}
	// .globl	_Z23test_cvt_rni_sat_u8_f64v
.visible .entry _Z23test_cvt_rni_sat_u8_f64v()
{
	.local .align 8 .b8 	__local_depot6[8];
	.reg .b64 	%SP;
	.reg .b64 	%SPL;
	.reg .pred 	%p<3>;
	.reg .b32 	%r<14>;
	.reg .b64 	%rd<11>;
	.reg .b64 	%fd<5>;

	mov.u64 	%SPL, __local_depot6;
	cvta.local.u64 	%SP, %SPL;
	add.u64 	%rd2, %SP, 0;
	add.u64 	%rd1, %SPL, 0;
	mov.f64 	%fd2, 0d4058F9999999999A;
	// begin inline asm
	cvt.rni.sat.u8.f64 %r3, %fd2;
	// end inline asm
	st.local.u32 	[%rd1], %r3;
	mov.u64 	%rd3, $str$10;
	cvta.global.u64 	%rd4, %rd3;
	{ // callseq 19, 0
	.param .b64 param0;
	st.param.b64 	[param0], %rd4;
	.param .b64 param1;
	st.param.b64 	[param1], %rd2;
	.param .b32 retval0;
	call.uni (retval0), 
	vprintf, 
	(
	param0, 
	param1
	);
	ld.param.b32 	%r5, [retval0];
	} // callseq 19
	mov.f64 	%fd3, 0d3FE0000000000000;
	add.rz.f64 	%fd4, %fd2, %fd3;
	cvt.rzi.f64.f64 	%fd1, %fd4;
	setp.lt.f64 	%p1, %fd1, 0d0000000000000000;
	mov.b32 	%r13, 0;
	@%p1 bra 	$L__BB6_3;
	setp.gt.f64 	%p2, %fd1, 0d406FE00000000000;
	mov.b32 	%r13, 255;
	@%p2 bra 	$L__BB6_3;
	cvt.rzi.u32.f64 	%r8, %fd1;
	and.b32  	%r13, %r8, 255;
$L__BB6_3:
	st.local.u32 	[%rd1], %r13;
	mov.u64 	%rd5, $str$1;
	cvta.global.u64 	%rd6, %rd5;
	{ // callseq 20, 0
	.param .b64 param0;
	st.param.b64 	[param0], %rd6;
	.param .b64 param1;
	st.param.b64 	[param1], %rd2;
	.param .b32 retval0;
	call.uni (retval0), 
	vprintf, 
	(
	param0, 
	param1
	);
	ld.param.b32 	%r9, [retval0];
	} // callseq 20
	mov.b64 	%rd8, 1;
	st.local.u64 	[%rd1], %rd8;
	mov.u64 	%rd9, $str$2;
	cvta.global.u64 	%rd10, %rd9;
	{ // callseq 21, 0
	.param .b64 param0;
	st.param.b64 	[param0], %rd10;
	.param .b64 param1;
	st.param.b64 	[param1], %rd2;
	.param .b32 retval0;
	call.uni (retval0), 
	vprintf, 
	(
	param0, 
	param1
	);
	ld.param.b32 	%r11, [retval0];
	} // callseq 21
	ret;

}
	// .globl	_Z18test_cvt_sat_s8_u8v
.visible .entry _Z18test_cvt_sat_s8_u8v()
{
	.local .align 8 .b8 	__local_depot7[8];
	.reg .b64 	%SP;
	.reg .b64 	%SPL;
	.reg .b32 	%r<11>;
	.reg .b64 	%rd<10>;

	mov.u64 	%SPL, __local_depot7;
	cvta.local.u64 	%SP, %SPL;
	add.u64 	%rd1, %SP, 0;
	add.u64 	%rd2, %SPL, 0;
	mov.b32 	%r2, 200;
	// begin inline asm
	cvt.sat.s8.u8 %r1, %r2;
	// end inline asm
	cvt.s32.s8 	%r3, %r1;
	st.local.u32 	[%rd2], %r3;
	mov.u64 	%rd3, $str$11;
	cvta.global.u64 	%rd4, %rd3;
	{ // callseq 22, 0
	.param .b64 param0;
	st.param.b64 	[param0], %rd4;
	.param .b64 param1;
	st.param.b64 	[param1], %rd1;
	.param .b32 retval0;
	call.uni (retval0), 
	vprintf, 
	(
	param0, 
	param1
	);
	ld.param.b32 	%r4, [retval0];
	} // callseq 22
	mov.b32 	%r6, 127;
	st.local.u32 	[%rd2], %r6;
	mov.u64 	%rd5, $str$12;
	cvta.global.u64 	%rd6, %rd5;
	{ // callseq 23, 0
	.param .b64 param0;
	st.param.b64 	[param0], %rd6;
	.param .b64 param1;
	st.param.b64 	[param1], %rd1;
	.param .b32 retval0;
	call.uni (retval0), 
	vprintf, 
	(
	param0, 
	param1
	);
	ld.param.b32 	%r7, [retval0];
	} // callseq 23
	mov.b64 	%rd7, 1;
	st.local.u64 	[%rd2], %rd7;
	mov.u64 	%rd8, $str$2;
	cvta.global.u64 	%rd9, %rd8;
	{ // callseq 24, 0
	.param .b64 param0;
	st.param.b64 	[param0], %rd9;
	.param .b64 param1;
	st.param.b64 	[param1], %rd1;
	.param .b32 retval0;
	call.uni (retval0), 
	vprintf, 
	(
	param0, 
	param1
	);
	ld.param.b32 	%r9, [retval0];
	} // callseq 24
	ret;

}
	// .globl	_Z19test_cvt_sat_s8_s16v
.visible .entry _Z19test_cvt_sat_s8_s16v()
{
	.local .align 8 .b8 	__local_depot8[8];
	.reg .b64 	%SP;
	.reg .b64 	%SPL;
	.reg .b16 	%rs<2>;
	.reg .b32 	%r<10>;
	.reg .b64 	%rd<10>;

	mov.u64 	%SPL, __local_depot8;
	cvta.local.u64 	%SP, %SPL;
	add.u64 	%rd1, %SP, 0;
	add.u64 	%rd2, %SPL, 0;
	mov.b16 	%rs1, -200;
	// begin inline asm
	cvt.sat.s8.s16 %r1, %rs1;
	// end inline asm
	cvt.s32.s8 	%r2, %r1;
	st.local.u32 	[%rd2], %r2;
	mov.u64 	%rd3, $str$13;
	cvta.global.u64 	%rd4, %rd3;
	{ // callseq 25, 0
	.param .b64 param0;
	st.param.b64 	[param0], %rd4;
	.param .b64 param1;
	st.param.b64 	[param1], %rd1;
	.param .b32 retval0;
	call.uni (retval0), 
	vprintf, 
	(
	param0, 
	param1
	);
	ld.param.b32 	%r3, [retval0];
	} // callseq 25
	mov.b32 	%r5, -128;
	st.local.u32 	[%rd2], %r5;
	mov.u64 	%rd5, $str$12;
	cvta.global.u64 	%rd6, %rd5;
	{ // callseq 26, 0
	.param .b64 param0;
	st.param.b64 	[param0], %rd6;
	.param .b64 param1;
	st.param.b64 	[param1], %rd1;
	.param .b32 retval0;
	call.uni (retval0), 
	vprintf, 
	(
	param0, 
	param1
	);
	ld.param.b32 	%r6, [retval0];
	} // callseq 26
	mov.b64 	%rd7, 1;
	st.local.u64 	[%rd2], %rd7;
	mov.u64 	%rd8, $str$2;
	cvta.global.u64 	%rd9, %rd8;
	{ // callseq 27, 0
	.param .b64 param0;
	st.param.b64 	[param0], %rd9;
	.param .b64 param1;
	st.param.b64 	[param1], %rd1;
	.param .b32 retval0;
	call.uni (retval0), 
	vprintf, 
	(
	param0, 
	param1
	);
	ld.param.b32 	%r8, [retval0];
	} // callseq 27
	ret;

}
	// .globl	_Z19test_cvt_sat_s8_u16v
.visible .entry _Z19test_cvt_sat_s8_u16v()
{
	.local .align 8 .b8 	__local_depot9[8];
	.reg .b64 	%SP;
	.reg .b64 	%SPL;
	.reg .b16 	%rs<2>;
	.reg .b32 	%r<10>;
	.reg .b64 	%rd<10>;

	mov.u64 	%SPL, __local_depot9;
	cvta.local.u64 	%SP, %SPL;
	add.u64 	%rd1, %SP, 0;
	add.u64 	%rd2, %SPL, 0;
	mov.b16 	%rs1, 300;
	// begin inline asm
	cvt.sat.s8.u16 %r1, %rs1;
	// end inline asm
	cvt.s32.s8 	%r2, %r1;
	st.local.u32 	[%rd2], %r2;
	mov.u64 	%rd3, $str$14;
	cvta.global.u64 	%rd4, %rd3;
	{ // callseq 28, 0
	.param .b64 param0;
	st.param.b64 	[param0], %rd4;
	.param .b64 param1;
	st.param.b64 	[param1], %rd1;
	.param .b32 retval0;
	call.uni (retval0), 
	vprintf, 
	(
	param0, 
	param1
	);
	ld.param.b32 	%r3, [retval0];
	} // callseq 28
	mov.b32 	%r5, 127;
	st.local.u32 	[%rd2], %r5;
	mov.u64 	%rd5, $str$12;
	cvta.global.u64 	%rd6, %rd5;
	{ // callseq 29, 0
	.param .b64 param0;
	st.param.b64 	[param0], %rd6;
	.param .b64 param1;
	st.param.b64 	[param1], %rd1;
	.param .b32 retval0;
	call.uni (retval0), 
	vprintf, 
	(
	param0, 
	param1
	);
	ld.param.b32 	%r6, [retval0];
	} // callseq 29
	mov.b64 	%rd7, 1;
	st.local.u64 	[%rd2], %rd7;
	mov.u64 	%rd8, $str$2;
	cvta.global.u64 	%rd9, %rd8;
	{ // callseq 30, 0
	.param .b64 param0;
	st.param.b64 	[param0], %rd9;
	.param .b64 param1;
	st.param.b64 	[param1], %rd1;
	.param .b32 retval0;
	call.uni (retval0), 
	vprintf, 
	(
	param0, 
	param1
	);
	ld.param.b32 	%r8, [retval0];
	} // callseq 30
	ret;

}
	// .globl	_Z19test_cvt_sat_s8_s32v
.visible .entry _Z19test_cvt_sat_s8_s32v()
{
	.local .align 8 .b8 	__local_depot10[8];
	.reg .b64 	%SP;
	.reg .b64 	%SPL;
	.reg .b32 	%r<11>;
	.reg .b64 	%rd<10>;

	mov.u64 	%SPL, __local_depot10;
	cvta.local.u64 	%SP, %SPL;
	add.u64 	%rd1, %SP, 0;
	add.u64 	%rd2, %SPL, 0;
	mov.b32 	%r2, -300;
	// begin inline asm
	cvt.sat.s8.s32 %r1, %r2;
	// end inline asm
	cvt.s32.s8 	%r3, %r1;
	st.local.u32 	[%rd2], %r3;
	mov.u64 	%rd3, $str$15;
	cvta.global.u64 	%rd4, %rd3;
	{ // callseq 31, 0
	.param .b64 param0;
	st.param.b64 	[param0], %rd4;
	.param .b64 param1;
	st.param.b64 	[param1], %rd1;
	.param .b32 retval0;
	call.uni (retval0), 
	vprintf, 
	(
	param0, 
	param1
	);
	ld.param.b32 	%r4, [retval0];
	} // callseq 31
	mov.b32 	%r6, -128;
	st.local.u32 	[%rd2], %r6;
	mov.u64 	%rd5, $str$12;
	cvta.global.u64 	%rd6, %rd5;
	{ // callseq 32, 0
	.param .b64 param0;
	st.param.b64 	[param0], %rd6;
	.param .b64 param1;
	st.param.b64 	[param1], %rd1;
	.param .b32 retval0;
	call.uni (retval0), 
	vprintf, 
	(
	param0, 
	param1
	);
	ld.param.b32 	%r7, [retval0];
	} // callseq 32
	mov.b64 	%rd7, 1;
	st.local.u64 	[%rd2], %rd7;
	mov.u64 	%rd8, $str$2;
	cvta.global.u64 	%rd9, %rd8;
	{ // callseq 33, 0
	.param .b64 param0;
	st.param.b64 	[param0], %rd9;
	.param .b64 param1;
	st.param.b64 	[param1], %rd1;
	.param .b32 retval0;
	call.uni (retval0), 
	vprintf, 
	(
	param0, 
	param1
	);
	ld.param.b32 	%r9, [retval0];
	} // callseq 33
	ret;

}
	// .globl	_Z19test_cvt_sat_s8_u32v
.visible .entry _Z19test_cvt_sat_s8_u32v()
{
	.local .align 8 .b8 	__local_depot11[8];
	.reg .b64 	%SP;
	.reg .b64 	%SPL;
	.reg .b32 	%r<11>;
	.reg .b64 	%rd<10>;

	mov.u64 	%SPL, __local_depot11;
	cvta.local.u64 	%SP, %SPL;
	add.u64 	%rd1, %SP, 0;
	add.u64 	%rd2, %SPL, 0;
	mov.b32 	%r2, 300;
	// begin inline asm
	cvt.sat.s8.u32 %r1, %r2;
	// end inline asm
	cvt.s32.s8 	%r3, %r1;
	st.local.u32 	[%rd2], %r3;
	mov.u64 	%rd3, $str$16;
	cvta.global.u64 	%rd4, %rd3;
	{ // callseq 34, 0
	.param .b64 param0;
	st.param.b64 	[param0], %rd4;
	.param .b64 param1;
	st.param.b64 	[param1], %rd1;
	.param .b32 retval0;
	call.uni (retval0), 
	vprintf, 
	(
	param0, 
	param1
	);
	ld.param.b32 	%r4, [retval0];
	} // callseq 34
	mov.b32 	%r6, 127;
	st.local.u32 	[%rd2], %r6;
	mov.u64 	%rd5, $str$12;
	cvta.global.u64 	%rd6, %rd5;
	{ // callseq 35, 0
	.param .b64 param0;
	st.param.b64 	[param0], %rd6;
	.param .b64 param1;
	st.param.b64 	[param1], %rd1;
	.param .b32 retval0;
	call.uni (retval0), 
	vprintf, 
	(
	param0, 
	param1
	);
	ld.param.b32 	%r7, [retval0];
	} // callseq 35
	mov.b64 	%rd7, 1;
	st.local.u64 	[%rd2], %rd7;
	mov.u64 	%rd8, $str$2;
	cvta.global.u64 	%rd9, %rd8;
	{ // callseq 36, 0
	.param .b64 param0;
	st.param.b64 	[param0], %rd9;
	.param .b64 param1;
	st.param.b64 	[param1], %rd1;
	.param .b32 retval0;
	call.uni (retval0), 
	vprintf, 
	(
	param0, 
	param1
	);
	ld.param.b32 	%r9, [retval0];
	} // callseq 36
	ret;

}
	// .globl	_Z23test_cvt_rni_sat_s8_f32v
.visible .entry _Z23test_cvt_rni_sat_s8_f32v()
{
	.local .align 8 .b8 	__local_depot12[8];
	.reg .b64 	%SP;
	.reg .b64 	%SPL;
	.reg .pred 	%p<3>;
	.reg .b32 	%r<15>;
	.reg .b32 	%f<5>;
	.reg .b64 	%rd<11>;

	mov.u64 	%SPL, __local_depot12;
	cvta.local.u64 	%SP, %SPL;
	add.u64 	%rd2, %SP, 0;
	add.u64 	%rd1, %SPL, 0;
	mov.f32 	%f2, 0fC272CCCD;
	// begin inline asm
	cvt.rni.sat.s8.f32 %r3, %f2;
	// end inline asm
	cvt.s32.s8 	%r5, %r3;
	st.local.u32 	[%rd1], %r5;
	mov.u64 	%rd3, $str$17;
	cvta.global.u64 	%rd4, %rd3;
	{ // callseq 37, 0
	.param .b64 param0;
	st.param.b64 	[param0], %rd4;
	.param .b64 param1;
	st.param.b64 	[param1], %rd2;
	.param .b32 retval0;
	call.uni (retval0), 
	vprintf, 
	(
	param0, 
	param1
	);
	ld.param.b32 	%r6, [retval0];
	} // callseq 37
	mov.f32 	%f3, 0fBF000000;
	add.rz.f32 	%f4, %f2, %f3;
	cvt.rzi.f32.f32 	%f1, %f4;
	setp.lt.f32 	%p1, %f1, 0fC3000000;
	mov.b32 	%r14, -128;
	@%p1 bra 	$L__BB12_3;
	setp.gt.f32 	%p2, %f1, 0f42FE0000;
	mov.b32 	%r14, 127;
	@%p2 bra 	$L__BB12_3;
	cvt.rzi.s32.f32 	%r9, %f1;
	cvt.s32.s8 	%r14, %r9;
$L__BB12_3:
	st.local.u32 	[%rd1], %r14;
	mov.u64 	%rd5, $str$12;
	cvta.global.u64 	%rd6, %rd5;
	{ // callseq 38, 0
	.param .b64 param0;
	st.param.b64 	[param0], %rd6;
	.param .b64 param1;
	st.param.b64 	[param1], %rd2;
	.param .b32 retval0;
	call.uni (retval0), 
	vprintf, 
	(
	param0, 
	param1
	);
	ld.param.b32 	%r10, [retval0];
	} // callseq 38
	mov.b64 	%rd8, 1;
	st.local.u64 	[%rd1], %rd8;
	mov.u64 	%rd9, $str$2;
	cvta.global.u64 	%rd10, %rd9;
	{ // callseq 39, 0
	.param .b64 param0;
	st.param.b64 	[param0], %rd10;
	.param .b64 param1;
	st.param.b64 	[param1], %rd2;
	.param .b32 retval0;
	call.uni (retval0), 
	vprintf, 
	(
	param0, 
	param1
	);
	ld.param.b32 	%r12, [retval0];
	} // callseq 39
	ret;

}
	// .globl	_Z23test_cvt_rni_sat_s8_f64v
.visible .entry _Z23test_cvt_rni_sat_s8_f64v()
{
	.local .align 8 .b8 	__local_depot13[8];
	.reg .b64 	%SP;
	.reg .b64 	%SPL;
	.reg .pred 	%p<3>;
	.reg .b32 	%r<15>;
	.reg .b64 	%rd<11>;
	.reg .b64 	%fd<5>;

	mov.u64 	%SPL, __local_depot13;
	cvta.local.u64 	%SP, %SPL;
	add.u64 	%rd2, %SP, 0;
	add.u64 	%rd1, %SPL, 0;
	mov.f64 	%fd2, 0dC062D66666666666;
	// begin inline asm
	cvt.rni.sat.s8.f64 %r3, %fd2;
	// end inline asm
	cvt.s32.s8 	%r5, %r3;
	st.local.u32 	[%rd1], %r5;
	mov.u64 	%rd3, $str$18;
	cvta.global.u64 	%rd4, %rd3;
	{ // callseq 40, 0
	.param .b64 param0;
	st.param.b64 	[param0], %rd4;
	.param .b64 param1;
	st.param.b64 	[param1], %rd2;
	.param .b32 retval0;
	call.uni (retval0), 
	vprintf, 
	(
	param0, 
	param1
	);
	ld.param.b32 	%r6, [retval0];
	} // callseq 40
	mov.f64 	%fd3, 0dBFE0000000000000;
	add.rz.f64 	%fd4, %fd2, %fd3;
	cvt.rzi.f64.f64 	%fd1, %fd4;
	setp.lt.f64 	%p1, %fd1, 0dC060000000000000;
	mov.b32 	%r14, -128;
	@%p1 bra 	$L__BB13_3;
	setp.gt.f64 	%p2, %fd1, 0d405FC00000000000;
	mov.b32 	%r14, 127;
	@%p2 bra 	$L__BB13_3;
	cvt.rzi.s32.f64 	%r9, %fd1;
	cvt.s32.s8 	%r14, %r9;
$L__BB13_3:
	st.local.u32 	[%rd1], %r14;
	mov.u64 	%rd5, $str$12;
	cvta.global.u64 	%rd6, %rd5;
	{ // callseq 41, 0
	.param .b64 param0;
	st.param.b64 	[param0], %rd6;
	.param .b64 param1;
	st.param.b64 	[param1], %rd2;
	.param .b32 retval0;
	call.uni (retval0), 
	vprintf, 
	(
	param0, 
	param1
	);
	ld.param.b32 	%r10, [retval0];
	} // callseq 41
	mov.b64 	%rd8, 1;
	st.local.u64 	[%rd1], %rd8;
	mov.u64 	%rd9, $str$2;
	cvta.global.u64 	%rd10, %rd9;
	{ // callseq 42, 0
	.param .b64 param0;
	st.param.b64 	[param0], %rd10;
	.param .b64 param1;
	st.param.b64 	[param1], %rd2;
	.param .b32 retval0;
	call.uni (retval0), 
	vprintf, 
	(
	param0, 
	param1
	);
	ld.param.b32 	%r12, [retval0];
	} // callseq 42
	ret;

}
	// .globl	_Z19test_cvt_sat_u16_s8v
.visible .entry _Z19test_cvt_sat_u16_s8v()
{
	.local .align 8 .b8 	__local_depot14[8];
	.reg .b64 	%SP;
	.reg .b64 	%SPL;
	.reg .b16 	%rs<2>;
	.reg .b32 	%r<10>;
	.reg .b64 	%rd<10>;

	mov.u64 	%SPL, __local_depot14;
	cvta.local.u64 	%SP, %SPL;
	add.u64 	%rd1, %SP, 0;
	add.u64 	%rd2, %SPL, 0;
	mov.b32 	%r1, -100;
	// begin inline asm
	cvt.sat.u16.s8 %rs1, %r1;
	// end inline asm
	cvt.u32.u16 	%r2, %rs1;
	st.local.u32 	[%rd2], %r2;
	mov.u64 	%rd3, $str$19;
	cvta.global.u64 	%rd4, %rd3;
	{ // callseq 43, 0
	.param .b64 param0;
	st.param.b64 	[param0], %rd4;
	.param .b64 param1;
	st.param.b64 	[param1], %rd1;
	.param .b32 retval0;
	call.uni (retval0), 
	vprintf, 
	(
	param0, 
	param1
	);
	ld.param.b32 	%r3, [retval0];
	} // callseq 43
	mov.b32 	%r5, 0;
	st.local.u32 	[%rd2], %r5;
	mov.u64 	%rd5, $str$1;
	cvta.global.u64 	%rd6, %rd5;
	{ // callseq 44, 0
	.param .b64 param0;
	st.param.b64 	[param0], %rd6;
	.param .b64 param1;
	st.param.b64 	[param1], %rd1;
	.param .b32 retval0;
	call.uni (retval0), 
	vprintf, 
	(
	param0, 
	param1
	);
	ld.param.b32 	%r6, [retval0];
	} // callseq 44
	mov.b64 	%rd7, 2;
	st.local.u64 	[%rd2], %rd7;
	mov.u64 	%rd8, $str$2;
	cvta.global.u64 	%rd9, %rd8;
	{ // callseq 45, 0
	.param .b64 param0;
	st.param.b64 	[param0], %rd9;
	.param .b64 param1;
	st.param.b64 	[param1], %rd1;
	.param .b32 retval0;
	call.uni (retval0), 
	vprintf, 
	(
	param0, 
	param1
	);
	ld.param.b32 	%r8, [retval0];
	} // callseq 45
	ret;

}
	// .globl	_Z20test_cvt_sat_u16_s16v
.visible .entry _Z20test_cvt_sat_u16_s16v()
{
	.local .align 8 .b8 	__local_depot15[8];
	.reg .b64 	%SP;
	.reg .b64 	%SPL;
	.reg .b16 	%rs<3>;
	.reg .b32 	%r<9>;
	.reg .b64 	%rd<10>;

	mov.u64 	%SPL, __local_depot15;
	cvta.local.u64 	%SP, %SPL;
	add.u64 	%rd1, %SP, 0;
	add.u64 	%rd2, %SPL, 0;
	mov.b16 	%rs2, -200;
	// begin inline asm
	cvt.sat.u16.s16 %rs1, %rs2;
	// end inline asm
	cvt.u32.u16 	%r1, %rs1;
	st.local.u32 	[%rd2], %r1;
	mov.u64 	%rd3, $str$20;
	cvta.global.u64 	%rd4, %rd3;
	{ // callseq 46, 0
	.param .b64 param0;
	st.param.b64 	[param0], %rd4;
	.param .b64 param1;
	st.param.b64 	[param1], %rd1;
	.param .b32 retval0;
	call.uni (retval0), 
	vprintf, 
	(
	param0, 
	param1
	);
	ld.param.b32 	%r2, [retval0];
	} // callseq 46
	mov.b32 	%r4, 0;
	st.local.u32 	[%rd2], %r4;
	mov.u64 	%rd5, $str$1;
	cvta.global.u64 	%rd6, %rd5;
	{ // callseq 47, 0
	.param .b64 param0;
	st.param.b64 	[param0], %rd6;
	.param .b64 param1;
	st.param.b64 	[param1], %rd1;
	.param .b32 retval0;
	call.uni (retval0), 
	vprintf, 
	(
	param0, 
	param1
	);
	ld.param.b32 	%r5, [retval0];
	} // callseq 47
	mov.b64 	%rd7, 2;
	st.local.u64 	[%rd2], %rd7;
	mov.u64 	%rd8, $str$2;
	cvta.global.u64 	%rd9, %rd8;
	{ // callseq 48, 0
	.param .b64 param0;
	st.param.b64 	[param0], %rd9;
	.param .b64 param1;
	st.param.b64 	[param1], %rd1;
	.param .b32 retval0;
	call.uni (retval0), 
	vprintf, 
	(
	param0, 
	param1
	);
	ld.param.b32 	%r7, [retval0];
	} // callseq 48
	ret;

}
	// .globl	_Z20test_cvt_sat_u16_s32v
.visible .entry _Z20test_cvt_sat_u16_s32v()
{
	.local .align 8 .b8 	__local_depot16[8];
	.reg .b64 	%SP;
	.reg .b64 	%SPL;
	.reg .b16 	%rs<2>;
	.reg .b32 	%r<10>;
	.reg .b64 	%rd<10>;

	mov.u64 	%SPL, __local_depot16;
	cvta.local.u64 	%SP, %SPL;
	add.u64 	%rd1, %SP, 0;
	add.u64 	%rd2, %SPL, 0;
	mov.b32 	%r1, -50000;
	// begin inline asm
	cvt.sat.u16.s32 %rs1, %r1;
	// end inline asm
	cvt.u32.u16 	%r2, %rs1;
	st.local.u32 	[%rd2], %r2;
	mov.u64 	%rd3, $str$21;
	cvta.global.u64 	%rd4, %rd3;
	{ // callseq 49, 0
	.param .b64 param0;
	st.param.b64 	[param0], %rd4;
	.param .b64 param1;
	st.param.b64 	[param1], %rd1;
	.param .b32 retval0;
	call.uni (retval0), 
	vprintf, 
	(
	param0, 
	param1
	);
	ld.param.b32 	%r3, [retval0];
	} // callseq 49
	mov.b32 	%r5, 0;
	st.local.u32 	[%rd2], %r5;
	mov.u64 	%rd5, $str$1;
	cvta.global.u64 	%rd6, %rd5;
	{ // callseq 50, 0
	.param .b64 param0;
	st.param.b64 	[param0], %rd6;
	.param .b64 param1;
	st.param.b64 	[param1], %rd1;
	.param .b32 retval0;
	call.uni (retval0), 
	vprintf, 
	(
	param0, 
	param1
	);
	ld.param.b32 	%r6, [retval0];
	} // callseq 50
	mov.b64 	%rd7, 2;
	st.local.u64 	[%rd2], %rd7;
	mov.u64 	%rd8, $str$2;
	cvta.global.u64 	%rd9, %rd8;
	{ // callseq 51, 0
	.param .b64 param0;
	st.param.b64 	[param0], %rd9;
	.param .b64 param1;
	st.param.b64 	[param1], %rd1;
	.param .b32 retval0;
	call.uni (retval0), 
	vprintf, 
	(
	param0, 
	param1
	);
	ld.param.b32 	%r8, [retval0];
	} // callseq 51
	ret;

}
	// .globl	_Z20test_cvt_sat_u16_u32v
.visible .entry _Z20test_cvt_sat_u16_u32v()
{
	.local .align 8 .b8 	__local_depot17[8];
	.reg .b64 	%SP;
	.reg .b64 	%SPL;
	.reg .b16 	%rs<2>;
	.reg .b32 	%r<10>;
	.reg .b64 	%rd<10>;

	mov.u64 	%SPL, __local_depot17;
	cvta.local.u64 	%SP, %SPL;
	add.u64 	%rd1, %SP, 0;
	add.u64 	%rd2, %SPL, 0;
	mov.b32 	%r1, 70000;
	// begin inline asm
	cvt.sat.u16.u32 %rs1, %r1;
	// end inline asm
	cvt.u32.u16 	%r2, %rs1;
	st.local.u32 	[%rd2], %r2;
	mov.u64 	%rd3, $str$22;
	cvta.global.u64 	%rd4, %rd3;
	{ // callseq 52, 0
	.param .b64 param0;
	st.param.b64 	[param0], %rd4;
	.param .b64 param1;
	st.param.b64 	[param1], %rd1;
	.param .b32 retval0;
	call.uni (retval0), 
	vprintf, 
	(
	param0, 
	param1
	);
	ld.param.b32 	%r3, [retval0];
	} // callseq 52
	mov.b32 	%r5, 65535;
	st.local.u32 	[%rd2], %r5;
	mov.u64 	%rd5, $str$1;
	cvta.global.u64 	%rd6, %rd5;
	{ // callseq 53, 0
	.param .b64 param0;
	st.param.b64 	[param0], %rd6;
	.param .b64 param1;
	st.param.b64 	[param1], %rd1;
	.param .b32 retval0;
	call.uni (retval0), 
	vprintf, 
	(
	param0, 
	param1
	);
	ld.param.b32 	%r6, [retval0];
	} // callseq 53
	mov.b64 	%rd7, 2;
	st.local.u64 	[%rd2], %rd7;
	mov.u64 	%rd8, $str$2;
	cvta.global.u64 	%rd9, %rd8;
	{ // callseq 54, 0
	.param .b64 param0;
	st.param.b64 	[param0], %rd9;
	.param .b64 param1;
	st.param.b64 	[param1], %rd1;
	.param .b32 retval0;
	call.uni (retval0), 
	vprintf, 
	(
	param0, 
	param1
	);
	ld.param.b32 	%r8, [retval0];
	} // callseq 54
	ret;

}
	// .globl	_Z24test_cvt_rni_sat_u16_f32v
.visible .entry _Z24test_cvt_rni_sat_u16_f32v()
{
	.local .align 8 .b8 	__local_depot18[8];
	.reg .b64 	%SP;
	.reg .b64 	%SPL;
	.reg .pred 	%p<3>;
	.reg .b16 	%rs<2>;
	.reg .b32 	%r<14>;
	.reg .b32 	%f<5>;
	.reg .b64 	%rd<11>;

	mov.u64 	%SPL, __local_depot18;
	cvta.local.u64 	%SP, %SPL;
	add.u64 	%rd2, %SP, 0;
	add.u64 	%rd1, %SPL, 0;
	mov.f32 	%f2, 0fC2C96666;
	// begin inline asm
	cvt.rni.sat.u16.f32 %rs1, %f2;
	// end inline asm
	cvt.u32.u16 	%r4, %rs1;
	st.local.u32 	[%rd1], %r4;
	mov.u64 	%rd3, $str$23;
	cvta.global.u64 	%rd4, %rd3;
	{ // callseq 55, 0
	.param .b64 param0;
	st.param.b64 	[param0], %rd4;
	.param .b64 param1;
	st.param.b64 	[param1], %rd2;
	.param .b32 retval0;
	call.uni (retval0), 
	vprintf, 
	(
	param0, 
	param1
	);
	ld.param.b32 	%r5, [retval0];
	} // callseq 55
	mov.f32 	%f3, 0fBF000000;
	add.rz.f32 	%f4, %f2, %f3;
	cvt.rzi.f32.f32 	%f1, %f4;
	setp.lt.f32 	%p1, %f1, 0f00000000;
	mov.b32 	%r13, 0;
	@%p1 bra 	$L__BB18_3;
	setp.gt.f32 	%p2, %f1, 0f477FFF00;
	mov.b32 	%r13, 65535;
	@%p2 bra 	$L__BB18_3;
	cvt.rzi.u32.f32 	%r8, %f1;
	and.b32  	%r13, %r8, 65535;
$L__BB18_3:
	st.local.u32 	[%rd1], %r13;
	mov.u64 	%rd5, $str$1;
	cvta.global.u64 	%rd6, %rd5;
	{ // callseq 56, 0
	.param .b64 param0;
	st.param.b64 	[param0], %rd6;
	.param .b64 param1;
	st.param.b64 	[param1], %rd2;
	.param .b32 retval0;
	call.uni (retval0), 
	vprintf, 
	(
	param0, 
	param1
	);
	ld.param.b32 	%r9, [retval0];
	} // callseq 56
	mov.b64 	%rd8, 2;
	st.local.u64 	[%rd1], %rd8;
	mov.u64 	%rd9, $str$2;
	cvta.global.u64 	%rd10, %rd9;
	{ // callseq 57, 0
	.param .b64 param0;
	st.param.b64 	[param0], %rd10;
	.param .b64 param1;
	st.param.b64 	[param1], %rd2;
	.param .b32 retval0;
	call.uni (retval0), 
	vprintf, 
	(
	param0, 
	param1
	);
	ld.param.b32 	%r11, [retval0];
	} // callseq 57
	ret;

}
	// .globl	_Z24test_cvt_rni_sat_u16_f64v
.visible .entry _Z24test_cvt_rni_sat_u16_f64v()
{
	.local .align 8 .b8 	__local_depot19[8];
	.reg .b64 	%SP;
	.reg .b64 	%SPL;
	.reg .pred 	%p<3>;
	.reg .b16 	%rs<2>;
	.reg .b32 	%r<14>;
	.reg .b64 	%rd<11>;
	.reg .b64 	%fd<5>;

	mov.u64 	%SPL, __local_depot19;
	cvta.local.u64 	%SP, %SPL;
	add.u64 	%rd2, %SP, 0;
	add.u64 	%rd1, %SPL, 0;
	mov.f64 	%fd2, 0dC0592CCCCCCCCCCD;
	// begin inline asm
	cvt.rni.sat.u16.f64 %rs1, %fd2;
	// end inline asm
	cvt.u32.u16 	%r4, %rs1;
	st.local.u32 	[%rd1], %r4;
	mov.u64 	%rd3, $str$24;
	cvta.global.u64 	%rd4, %rd3;
	{ // callseq 58, 0
	.param .b64 param0;
	st.param.b64 	[param0], %rd4;
	.param .b64 param1;
	st.param.b64 	[param1], %rd2;
	.param .b32 retval0;
	call.uni (retval0), 
	vprintf, 
	(
	param0, 
	param1
	);
	ld.param.b32 	%r5, [retval0];
	} // callseq 58
	mov.f64 	%fd3, 0dBFE0000000000000;
	add.rz.f64 	%fd4, %fd2, %fd3;
	cvt.rzi.f64.f64 	%fd1, %fd4;
	setp.lt.f64 	%p1, %fd1, 0d0000000000000000;
	mov.b32 	%r13, 0;
	@%p1 bra 	$L__BB19_3;
	setp.gt.f64 	%p2, %fd1, 0d40EFFFE000000000;
	mov.b32 	%r13, 65535;
	@%p2 bra 	$L__BB19_3;
	cvt.rzi.u32.f64 	%r8, %fd1;
	and.b32  	%r13, %r8, 65535;
$L__BB19_3:
	st.local.u32 	[%rd1], %r13;
	mov.u64 	%rd5, $str$1;
	cvta.global.u64 	%rd6, %rd5;
	{ // callseq 59, 0
	.param .b64 param0;
	st.param.b64 	[param0], %rd6;
	.param .b64 param1;
	st.param.b64 	[param1], %rd2;
	.param .b32 retval0;
	call.uni (retval0), 
	vprintf, 
	(
	param0, 
	param1
	);
	ld.param.b32 	%r9, [retval0];
	} // callseq 59
	mov.b64 	%rd8, 2;
	st.local.u64 	[%rd1], %rd8;
	mov.u64 	%rd9, $str$2;
	cvta.global.u64 	%rd10, %rd9;
	{ // callseq 60, 0
	.param .b64 param0;
	st.param.b64 	[param0], %rd10;
	.param .b64 param1;
	st.param.b64 	[param1], %rd2;
	.param .b32 retval0;
	call.uni (retval0), 
	vprintf, 
	(
	param0, 
	param1
	);
	ld.param.b32 	%r11, [retval0];
	} // callseq 60
	ret;

}
	// .globl	_Z20test_cvt_sat_s16_u16v
.visible .entry _Z20test_cvt_sat_s16_u16v()
{
	.local .align 8 .b8 	__local_depot20[8];
	.reg .b64 	%SP;
	.reg .b64 	%SPL;
	.reg .b16 	%rs<3>;
	.reg .b32 	%r<9>;
	.reg .b64 	%rd<10>;

	mov.u64 	%SPL, __local_depot20;
	cvta.local.u64 	%SP, %SPL;
	add.u64 	%rd1, %SP, 0;
	add.u64 	%rd2, %SPL, 0;
	mov.b16 	%rs2, -25536;
	// begin inline asm
	cvt.sat.s16.u16 %rs1, %rs2;
	// end inline asm
	cvt.s32.s16 	%r1, %rs1;
	st.local.u32 	[%rd2], %r1;
	mov.u64 	%rd3, $str$25;
	cvta.global.u64 	%rd4, %rd3;
	{ // callseq 61, 0
	.param .b64 param0;
	st.param.b64 	[param0], %rd4;
	.param .b64 param1;
	st.param.b64 	[param1], %rd1;
	.param .b32 retval0;
	call.uni (retval0), 
	vprintf, 
	(
	param0, 
	param1
	);
	ld.param.b32 	%r2, [retval0];
	} // callseq 61
	mov.b32 	%r4, 40000;
	st.local.u32 	[%rd2], %r4;
	mov.u64 	%rd5, $str$1;
	cvta.global.u64 	%rd6, %rd5;
	{ // callseq 62, 0
	.param .b64 param0;
	st.param.b64 	[param0], %rd6;
	.param .b64 param1;
	st.param.b64 	[param1], %rd1;
	.param .b32 retval0;
	call.uni (retval0), 
	vprintf, 
	(
	param0, 
	param1
	);
	ld.param.b32 	%r5, [retval0];
	} // callseq 62
	mov.b64 	%rd7, 2;
	st.local.u64 	[%rd2], %rd7;
	mov.u64 	%rd8, $str$2;
	cvta.global.u64 	%rd9, %rd8;
	{ // callseq 63, 0
	.param .b64 param0;
	st.param.b64 	[param0], %rd9;
	.param .b64 param1;
	st.param.b64 	[param1], %rd1;
	.param .b32 retval0;
	call.uni (retval0), 
	vprintf, 
	(
	param0, 
	param1
	);
	ld.param.b32 	%r7, [retval0];
	} // callseq 63
	ret;

}
	// .globl	_Z20test_cvt_sat_s16_s32v
.visible .entry _Z20test_cvt_sat_s16_s32v()
{
	.local .align 8 .b8 	__local_depot21[8];
	.reg .b64 	%SP;
	.reg .b64 	%SPL;
	.reg .b16 	%rs<2>;
	.reg .b32 	%r<10>;
	.reg .b64 	%rd<10>;

	mov.u64 	%SPL, __local_depot21;
	cvta.local.u64 	%SP, %SPL;
	add.u64 	%rd1, %SP, 0;
	add.u64 	%rd2, %SPL, 0;
	mov.b32 	%r1, -50000;
	// begin inline asm
	cvt.sat.s16.s32 %rs1, %r1;
	// end inline asm
	cvt.s32.s16 	%r2, %rs1;
	st.local.u32 	[%rd2], %r2;
	mov.u64 	%rd3, $str$26;
	cvta.global.u64 	%rd4, %rd3;
	{ // callseq 64, 0
	.param .b64 param0;
	st.param.b64 	[param0], %rd4;
	.param .b64 param1;
	st.param.b64 	[param1], %rd1;
	.param .b32 retval0;
	call.uni (retval0), 
	vprintf, 
	(
	param0, 
	param1
	);
	ld.param.b32 	%r3, [retval0];
	} // callseq 64
	mov.b32 	%r5, 0;
	st.local.u32 	[%rd2], %r5;
	mov.u64 	%rd5, $str$12;
	cvta.global.u64 	%rd6, %rd5;
	{ // callseq 65, 0
	.param .b64 param0;
	st.param.b64 	[param0], %rd6;
	.param .b64 param1;
	st.param.b64 	[param1], %rd1;
	.param .b32 retval0;
	call.uni (retval0), 
	vprintf, 
	(
	param0, 
	param1
	);
	ld.param.b32 	%r6, [retval0];
	} // callseq 65
	mov.b64 	%rd7, 2;
	st.local.u64 	[%rd2], %rd7;
	mov.u64 	%rd8, $str$2;
	cvta.global.u64 	%rd9, %rd8;
	{ // callseq 66, 0
	.param .b64 param0;
	st.param.b64 	[param0], %rd9;
	.param .b64 param1;
	st.param.b64 	[param1], %rd1;
	.param .b32 retval0;
	call.uni (retval0), 
	vprintf, 
	(
	param0, 
	param1
	);
	ld.param.b32 	%r8, [retval0];
	} // callseq 66
	ret;

}
	// .globl	_Z20test_cvt_sat_s16_u32v
.visible .entry _Z20test_cvt_sat_s16_u32v()
{
	.local .align 8 .b8 	__local_depot22[8];
	.reg .b64 	%SP;
	.reg .b64 	%SPL;
	.reg .b16 	%rs<2>;
	.reg .b32 	%r<9>;
	.reg .b64 	%rd<10>;

	mov.u64 	%SPL, __local_depot22;
	cvta.local.u64 	%SP, %SPL;
	add.u64 	%rd1, %SP, 0;
	add.u64 	%rd2, %SPL, 0;
	mov.b32 	%r1, 50000;
	// begin inline asm
	cvt.sat.s16.u32 %rs1, %r1;
	// end inline asm
	cvt.s32.s16 	%r2, %rs1;
	st.local.u32 	[%rd2], %r2;
	mov.u64 	%rd3, $str$27;
	cvta.global.u64 	%rd4, %rd3;
	{ // callseq 67, 0
	.param .b64 param0;
	st.param.b64 	[param0], %rd4;
	.param .b64 param1;
	st.param.b64 	[param1], %rd1;
	.param .b32 retval0;
	call.uni (retval0), 
	vprintf, 
	(
	param0, 
	param1
	);
	ld.param.b32 	%r3, [retval0];
	} // callseq 67
	st.local.u32 	[%rd2], %r1;
	mov.u64 	%rd5, $str$1;
	cvta.global.u64 	%rd6, %rd5;
	{ // callseq 68, 0
	.param .b64 param0;
	st.param.b64 	[param0], %rd6;
	.param .b64 param1;
	st.param.b64 	[param1], %rd1;
	.param .b32 retval0;
	call.uni (retval0), 
	vprintf, 
	(
	param0, 
	param1
	);
	ld.param.b32 	%r5, [retval0];
	} // callseq 68
	mov.b64 	%rd7, 2;
	st.local.u64 	[%rd2], %rd7;
	mov.u64 	%rd8, $str$2;
	cvta.global.u64 	%rd9, %rd8;
	{ // callseq 69, 0
	.param .b64 param0;
	st.param.b64 	[param0], %rd9;
	.param .b64 param1;
	st.param.b64 	[param1], %rd1;
	.param .b32 retval0;
	call.uni (retval0), 
	vprintf, 
	(
	param0, 
	param1
	);
	ld.param.b32 	%r7, [retval0];
	} // callseq 69
	ret;

}
	// .globl	_Z24test_cvt_rni_sat_s16_f32v
.visible .entry _Z24test_cvt_rni_sat_s16_f32v()
{
	.local .align 8 .b8 	__local_depot23[8];
	.reg .b64 	%SP;
	.reg .b64 	%SPL;
	.reg .pred 	%p<3>;
	.reg .b16 	%rs<2>;
	.reg .b32 	%r<14>;
	.reg .b32 	%f<5>;
	.reg .b64 	%rd<11>;

	mov.u64 	%SPL, __local_depot23;
	cvta.local.u64 	%SP, %SPL;
	add.u64 	%rd2, %SP, 0;
	add.u64 	%rd1, %SPL, 0;
	mov.f32 	%f2, 0fC71C40B3;
	// begin inline asm
	cvt.rni.sat.s16.f32 %rs1, %f2;
	// end inline asm
	cvt.s32.s16 	%r4, %rs1;
	st.local.u32 	[%rd1], %r4;
	mov.u64 	%rd3, $str$28;
	cvta.global.u64 	%rd4, %rd3;
	{ // callseq 70, 0
	.param .b64 param0;
	st.param.b64 	[param0], %rd4;
	.param .b64 param1;
	st.param.b64 	[param1], %rd2;
	.param .b32 retval0;
	call.uni (retval0), 
	vprintf, 
	(
	param0, 
	param1
	);
	ld.param.b32 	%r5, [retval0];
	} // callseq 70
	mov.f32 	%f3, 0fBF000000;
	add.rz.f32 	%f4, %f2, %f3;
	cvt.rzi.f32.f32 	%f1, %f4;
	setp.lt.f32 	%p1, %f1, 0f00000000;
	mov.b32 	%r13, 0;
	@%p1 bra 	$L__BB23_3;
	setp.gt.f32 	%p2, %f1, 0f477FFF00;
	mov.b32 	%r13, 65535;
	@%p2 bra 	$L__BB23_3;
	cvt.rzi.u32.f32 	%r8, %f1;
	and.b32  	%r13, %r8, 65535;
$L__BB23_3:
	st.local.u32 	[%rd1], %r13;
	mov.u64 	%rd5, $str$12;
	cvta.global.u64 	%rd6, %rd5;
	{ // callseq 71, 0
	.param .b64 param0;
	st.param.b64 	[param0], %rd6;
	.param .b64 param1;
	st.param.b64 	[param1], %rd2;
	.param .b32 retval0;
	call.uni (retval0), 
	vprintf, 
	(
	param0, 
	param1
	);
	ld.param.b32 	%r9, [retval0];
	} // callseq 71
	mov.b64 	%rd8, 2;
	st.local.u64 	[%rd1], %rd8;
	mov.u64 	%rd9, $str$2;
	cvta.global.u64 	%rd10, %rd9;
	{ // callseq 72, 0
	.param .b64 param0;
	st.param.b64 	[param0], %rd10;
	.param .b64 param1;
	st.param.b64 	[param1], %rd2;
	.param .b32 retval0;
	call.uni (retval0), 
	vprintf, 
	(
	param0, 
	param1
	);
	ld.param.b32 	%r11, [retval0];
	} // callseq 72
	ret;

}
	// .globl	_Z24test_cvt_rni_sat_s16_f64v
.visible .entry _Z24test_cvt_rni_sat_s16_f64v()
{
	.local .align 8 .b8 	__local_depot24[8];
	.reg .b64 	%SP;
	.reg .b64 	%SPL;
	.reg .pred 	%p<3>;
	.reg .b16 	%rs<2>;
	.reg .b32 	%r<14>;
	.reg .b64 	%rd<11>;
	.reg .b64 	%fd<5>;

	mov.u64 	%SPL, __local_depot24;
	cvta.local.u64 	%SP, %SPL;
	add.u64 	%rd2, %SP, 0;
	add.u64 	%rd1, %SPL, 0;
	mov.f64 	%fd2, 0dC0E3881666666666;
	// begin inline asm
	cvt.rni.sat.s16.f64 %rs1, %fd2;
	// end inline asm
	cvt.s32.s16 	%r4, %rs1;
	st.local.u32 	[%rd1], %r4;
	mov.u64 	%rd3, $str$29;
	cvta.global.u64 	%rd4, %rd3;
	{ // callseq 73, 0
	.param .b64 param0;
	st.param.b64 	[param0], %rd4;
	.param .b64 param1;
	st.param.b64 	[param1], %rd2;
	.param .b32 retval0;
	call.uni (retval0), 
	vprintf, 
	(
	param0, 
	param1
	);
	ld.param.b32 	%r5, [retval0];
	} // callseq 73
	mov.f64 	%fd3, 0dBFE0000000000000;
	add.rz.f64 	%fd4, %fd2, %fd3;
	cvt.rzi.f64.f64 	%fd1, %fd4;
	setp.lt.f64 	%p1, %fd1, 0d0000000000000000;
	mov.b32 	%r13, 0;
	@%p1 bra 	$L__BB24_3;
	setp.gt.f64 	%p2, %fd1, 0d40EFFFE000000000;
	mov.b32 	%r13, 65535;
	@%p2 bra 	$L__BB24_3;
	cvt.rzi.u32.f64 	%r8, %fd1;
	and.b32  	%r13, %r8, 65535;
$L__BB24_3:
	st.local.u32 	[%rd1], %r13;
	mov.u64 	%rd5, $str$12;
	cvta.global.u64 	%rd6, %rd5;
	{ // callseq 74, 0
	.param .b64 param0;
	st.param.b64 	[param0], %rd6;
	.param .b64 param1;
	st.param.b64 	[param1], %rd2;
	.param .b32 retval0;
	call.uni (retval0), 
	vprintf, 
	(
	param0, 
	param1
	);
	ld.param.b32 	%r9, [retval0];
	} // callseq 74
	mov.b64 	%rd8, 2;
	st.local.u64 	[%rd1], %rd8;
	mov.u64 	%rd9, $str$2;
	cvta.global.u64 	%rd10, %rd9;
	{ // callseq 75, 0
	.param .b64 param0;
	st.param.b64 	[param0], %rd10;
	.param .b64 param1;
	st.param.b64 	[param1], %rd2;
	.param .b32 retval0;
	call.uni (retval0), 
	vprintf, 
	(
	param0, 
	param1
	);
	ld.param.b32 	%r11, [retval0];
	} // callseq 75
	ret;

}
	// .globl	_Z20test_cvt_sat_s32_u32v
.visible .entry _Z20test_cvt_sat_s32_u32v()
{
	.local .align 8 .b8 	__local_depot25[8];
	.reg .b64 	%SP;
	.reg .b64 	%SPL;
	.reg .b32 	%r<10>;
	.reg .b64 	%rd<10>;

	mov.u64 	%SPL, __local_depot25;
	cvta.local.u64 	%SP, %SPL;
	add.u64 	%rd1, %SP, 0;
	add.u64 	%rd2, %SPL, 0;
	mov.b32 	%r2, -1294967296;
	// begin inline asm
	cvt.sat.s32.u32 %r1, %r2;
	// end inline asm
	st.local.u32 	[%rd2], %r1;
	mov.u64 	%rd3, $str$30;
	cvta.global.u64 	%rd4, %rd3;
	{ // callseq 76, 0
	.param .b64 param0;
	st.param.b64 	[param0], %rd4;
	.param .b64 param1;
	st.param.b64 	[param1], %rd1;
	.param .b32 retval0;
	call.uni (retval0), 
	vprintf, 
	(
	param0, 
	param1
	);
	ld.param.b32 	%r3, [retval0];
	} // callseq 76
	mov.b32 	%r5, 2147483647;
	st.local.u32 	[%rd2], %r5;
	mov.u64 	%rd5, $str$12;
	cvta.global.u64 	%rd6, %rd5;
	{ // callseq 77, 0
	.param .b64 param0;
	st.param.b64 	[param0], %rd6;
	.param .b64 param1;
	st.param.b64 	[param1], %rd1;
	.param .b32 retval0;
	call.uni (retval0), 
	vprintf, 
	(
	param0, 
	param1
	);
	ld.param.b32 	%r6, [retval0];
	} // callseq 77
	mov.b64 	%rd7, 4;
	st.local.u64 	[%rd2], %rd7;
	mov.u64 	%rd8, $str$2;
	cvta.global.u64 	%rd9, %rd8;
	{ // callseq 78, 0
	.param .b64 param0;
	st.param.b64 	[param0], %rd9;
	.param .b64 param1;
	st.param.b64 	[param1], %rd1;
	.param .b32 retval0;
	call.uni (retval0), 
	vprintf, 
	(
	param0, 
	param1
	);
	ld.param.b32 	%r8, [retval0];
	} // callseq 78
	ret;

}
	// .globl	_Z19test_cvt_sat_u32_s8v
.visible .entry _Z19test_cvt_sat_u32_s8v()
{
	.local .align 8 .b8 	__local_depot26[8];
	.reg .b64 	%SP;
	.reg .b64 	%SPL;
	.reg .b32 	%r<12>;
	.reg .b64 	%rd<12>;

	mov.u64 	%SPL, __local_depot26;
	cvta.local.u64 	%SP, %SPL;
	add.u64 	%rd1, %SP, 0;
	add.u64 	%rd2, %SPL, 0;
	mov.b32 	%r2, -100;
	// begin inline asm
	cvt.sat.u32.s8 %r1, %r2;
	// end inline asm
	st.local.u32 	[%rd2], %r1;
	mov.u64 	%rd3, $str$31;
	cvta.global.u64 	%rd4, %rd3;
	{ // callseq 79, 0
	.param .b64 param0;
	st.param.b64 	[param0], %rd4;
	.param .b64 param1;
	st.param.b64 	[param1], %rd1;
	.param .b32 retval0;
	call.uni (retval0), 
	vprintf, 
	(
	param0, 
	param1
	);
	ld.param.b32 	%r3, [retval0];
	} // callseq 79
	st.local.u32 	[%rd2], %r1;
	mov.u64 	%rd5, $str$30;
	cvta.global.u64 	%rd6, %rd5;
	{ // callseq 80, 0
	.param .b64 param0;
	st.param.b64 	[param0], %rd6;
	.param .b64 param1;
	st.param.b64 	[param1], %rd1;
	.param .b32 retval0;
	call.uni (retval0), 
	vprintf, 
	(
	param0, 
	param1
	);
	ld.param.b32 	%r5, [retval0];
	} // callseq 80
	mov.b32 	%r7, 0;
	st.local.u32 	[%rd2], %r7;
	mov.u64 	%rd7, $str$12;
	cvta.global.u64 	%rd8, %rd7;
	{ // callseq 81, 0
	.param .b64 param0;
	st.param.b64 	[param0], %rd8;
	.param .b64 param1;
	st.param.b64 	[param1], %rd1;
	.param .b32 retval0;
	call.uni (retval0), 
	vprintf, 
	(
	param0, 
	param1
	);
	ld.param.b32 	%r8, [retval0];
	} // callseq 81
	mov.b64 	%rd9, 4;
	st.local.u64 	[%rd2], %rd9;
	mov.u64 	%rd10, $str$2;
	cvta.global.u64 	%rd11, %rd10;
	{ // callseq 82, 0
	.param .b64 param0;
	st.param.b64 	[param0], %rd11;
	.param .b64 param1;
	st.param.b64 	[param1], %rd1;
	.param .b32 retval0;
	call.uni (retval0), 
	vprintf, 
	(
	param0, 
	param1
	);
	ld.param.b32 	%r10, [retval0];
	} // callseq 82
	ret;

}
	// .globl	_Z20test_cvt_sat_u32_s16v
.visible .entry _Z20test_cvt_sat_u32_s16v()
{
	.local .align 8 .b8 	__local_depot27[8];
	.reg .b64 	%SP;
	.reg .b64 	%SPL;
	.reg .b16 	%rs<2>;
	.reg .b32 	%r<9>;
	.reg .b64 	%rd<10>;

	mov.u64 	%SPL, __local_depot27;
	cvta.local.u64 	%SP, %SPL;
	add.u64 	%rd1, %SP, 0;
	add.u64 	%rd2, %SPL, 0;
	mov.b16 	%rs1, -200;
	// begin inline asm
	cvt.sat.u32.s16 %r1, %rs1;
	// end inline asm
	st.local.u32 	[%rd2], %r1;
	mov.u64 	%rd3, $str$32;
	cvta.global.u64 	%rd4, %rd3;
	{ // callseq 83, 0
	.param .b64 param0;
	st.param.b64 	[param0], %rd4;
	.param .b64 param1;
	st.param.b64 	[param1], %rd1;
	.param .b32 retval0;
	call.uni (retval0), 
	vprintf, 
	(
	param0, 
	param1
	);
	ld.param.b32 	%r2, [retval0];
	} // callseq 83
	mov.b32 	%r4, 0;
	st.local.u32 	[%rd2], %r4;
	mov.u64 	%rd5, $str$12;
	cvta.global.u64 	%rd6, %rd5;
	{ // callseq 84, 0
	.param .b64 param0;
	st.param.b64 	[param0], %rd6;
	.param .b64 param1;
	st.param.b64 	[param1], %rd1;
	.param .b32 retval0;
	call.uni (retval0), 
	vprintf, 
	(
	param0, 
	param1
	);
	ld.param.b32 	%r5, [retval0];
	} // callseq 84
	mov.b64 	%rd7, 4;
	st.local.u64 	[%rd2], %rd7;
	mov.u64 	%rd8, $str$2;
	cvta.global.u64 	%rd9, %rd8;
	{ // callseq 85, 0
	.param .b64 param0;
	st.param.b64 	[param0], %rd9;
	.param .b64 param1;
	st.param.b64 	[param1], %rd1;
	.param .b32 retval0;
	call.uni (retval0), 
	vprintf, 
	(
	param0, 
	param1
	);
	ld.param.b32 	%r7, [retval0];
	} // callseq 85
	ret;

}
	// .globl	_Z20test_cvt_sat_u32_s32v
.visible .entry _Z20test_cvt_sat_u32_s32v()
{
	.local .align 8 .b8 	__local_depot28[8];
	.reg .b64 	%SP;
	.reg .b64 	%SPL;
	.reg .b32 	%r<10>;
	.reg .b64 	%rd<10>;

	mov.u64 	%SPL, __local_depot28;
	cvta.local.u64 	%SP, %SPL;
	add.u64 	%rd1, %SP, 0;
	add.u64 	%rd2, %SPL, 0;
	mov.b32 	%r2, -1000;
	// begin inline asm
	cvt.sat.u32.s32 %r1, %r2;
	// end inline asm
	st.local.u32 	[%rd2], %r1;
	mov.u64 	%rd3, $str$33;
	cvta.global.u64 	%rd4, %rd3;
	{ // callseq 86, 0
	.param .b64 param0;
	st.param.b64 	[param0], %rd4;
	.param .b64 param1;
	st.param.b64 	[param1], %rd1;
	.param .b32 retval0;
	call.uni (retval0), 
	vprintf, 
	(
	param0, 
	param1
	);
	ld.param.b32 	%r3, [retval0];
	} // callseq 86
	mov.b32 	%r5, 0;
	st.local.u32 	[%rd2], %r5;
	mov.u64 	%rd5, $str$12;
	cvta.global.u64 	%rd6, %rd5;
	{ // callseq 87, 0
	.param .b64 param0;
	st.param.b64 	[param0], %rd6;
	.param .b64 param1;
	st.param.b64 	[param1], %rd1;
	.param .b32 retval0;
	call.uni (retval0), 
	vprintf, 
	(
	param0, 
	param1
	);
	ld.param.b32 	%r6, [retval0];
	} // callseq 87
	mov.b64 	%rd7, 4;
	st.local.u64 	[%rd2], %rd7;
	mov.u64 	%rd8, $str$2;
	cvta.global.u64 	%rd9, %rd8;
	{ // callseq 88, 0
	.param .b64 param0;
	st.param.b64 	[param0], %rd9;
	.param .b64 param1;
	st.param.b64 	[param1], %rd1;
	.param .b32 retval0;
	call.uni (retval0), 
	vprintf, 
	(
	param0, 
	param1
	);
	ld.param.b32 	%r8, [retval0];
	} // callseq 88
	ret;

}
	// .globl	_Z9float2intv
.visible .entry _Z9float2intv()
{
	.local .align 8 .b8 	__local_depot29[8];
	.reg .b64 	%SP;
	.reg .b64 	%SPL;
	.reg .b32 	%r<13>;
	.reg .b64 	%rd<5>;

	mov.u64 	%SPL, __local_depot29;
	cvta.local.u64 	%SP, %SPL;
	add.u64 	%rd1, %SP, 0;
	add.u64 	%rd2, %SPL, 0;
	mov.b32 	%r1, 120;
	st.local.u32 	[%rd2], %r1;
	mov.u64 	%rd3, $str$34;
	cvta.global.u64 	%rd4, %rd3;
	{ // callseq 89, 0
	.param .b64 param0;
	st.param.b64 	[param0], %rd4;
	.param .b64 param1;
	st.param.b64 	[param1], %rd1;
	.param .b32 retval0;
	call.uni (retval0), 
	vprintf, 
	(
	param0, 
	param1
	);
	ld.param.b32 	%r2, [retval0];
	} // callseq 89
	mov.b32 	%r4, 121;
	st.local.u32 	[%rd2], %r4;
	{ // callseq 90, 0
	.param .b64 param0;
	st.param.b64 	[param0], %rd4;
	.param .b64 param1;
	st.param.b64 	[param1], %rd1;
	.param .b32 retval0;
	call.uni (retval0), 
	vprintf, 
	(
	param0, 
	param1
	);
	ld.param.b32 	%r5, [retval0];
	} // callseq 90
	mov.b32 	%r7, 122;
	st.local.u32 	[%rd2], %r7;
	{ // callseq 91, 0
	.param .b64 param0;
	st.param.b64 	[param0], %rd4;
	.param .b64 param1;
	st.param.b64 	[param1], %rd1;
	.param .b32 retval0;
	call.uni (retval0), 
	vprintf, 
	(
	param0, 
	param1
	);
	ld.param.b32 	%r8, [retval0];
	} // callseq 91
	mov.b32 	%r10, 123;
	st.local.u32 	[%rd2], %r10;
	{ // callseq 92, 0
	.param .b64 param0;
	st.param.b64 	[param0], %rd4;
	.param .b64 param1;
	st.param.b64 	[param1], %rd1;
	.param .b32 retval0;
	call.uni (retval0), 
	vprintf, 
	(
	param0, 
	param1
	);
	ld.param.b32 	%r11, [retval0];
	} // callseq 92
	ret;

}


// ===== COMPILED SASS (sm_100) =====

	.target	sm_100

	.elftype	@"ET_EXEC"


//--------------------- .note.nv.tkinfo           --------------------------
	.section	.note.nv.tkinfo,"",@"SHT_NOTE"
	.sectionflags	@"SHF_NOTE_NV_TKINFO"
	.tkinfo
        /*0018*/ 	.word	0x00000002
        /*0030*/ 	.string	""
        /*0030*/ 	.string	"ptxas"
        /*0030*/ 	.string	"Cuda compilation tools, release 13.0, V13.0.88"
        /*0030*/ 	.string	"Build cuda_13.0.r13.0/compiler.36424714_0"
        /*0030*/ 	.string	"-arch sm_100 -m 64 "



//--------------------- .note.nv.cuinfo           --------------------------
	.section	.note.nv.cuinfo,"",@"SHT_NOTE"
	.sectionflags	@"SHF_NOTE_NV_CUINFO"
        /*0018*/ 	.short	0x0002
        /*001a*/ 	.short	0x0064
        /*001c*/ 	.short	0x0082
	.zero		2


//--------------------- .nv.info                  --------------------------
	.section	.nv.info,"",@"SHT_CUDA_INFO"
	.align	4


	//----- nvinfo : EIATTR_REGCOUNT
	.align		4
        /*0000*/ 	.byte	0x04, 0x2f
        /*0002*/ 	.short	(.L_37 - .L_36)
	.align		4
.L_36:
        /*0004*/ 	.word	index@(_Z18test_cvt_sat_u8_s8v)
        /*0008*/ 	.word	0x00000018


	//----- nvinfo : EIATTR_FRAME_SIZE
	.align		4
.L_37:
        /*000c*/ 	.byte	0x04, 0x11
        /*000e*/ 	.short	(.L_39 - .L_38)
	.align		4
.L_38:
        /*0010*/ 	.word	index@(_Z18test_cvt_sat_u8_s8v)
        /*0014*/ 	.word	0x00000008


	//----- nvinfo : EIATTR_REGCOUNT
	.align		4
.L_39:
        /*0018*/ 	.byte	0x04, 0x2f
        /*001a*/ 	.short	(.L_41 - .L_40)
	.align		4
.L_40:
        /*001c*/ 	.word	index@(_Z19test_cvt_sat_u8_s16v)
        /*0020*/ 	.word	0x00000018


	//----- nvinfo : EIATTR_FRAME_SIZE
	.align		4
.L_41:
        /*0024*/ 	.byte	0x04, 0x11
        /*0026*/ 	.short	(.L_43 - .L_42)
	.align		4
.L_42:
        /*0028*/ 	.word	index@(_Z19test_cvt_sat_u8_s16v)
        /*002c*/ 	.word	0x00000008


	//----- nvinfo : EIATTR_REGCOUNT
	.align		4
.L_43:
        /*0030*/ 	.byte	0x04, 0x2f
        /*0032*/ 	.short	(.L_45 - .L_44)
	.align		4
.L_44:
        /*0034*/ 	.word	index@(_Z19test_cvt_sat_u8_u16v)
        /*0038*/ 	.word	0x00000018


	//----- nvinfo : EIATTR_FRAME_SIZE
	.align		4
.L_45:
        /*003c*/ 	.byte	0x04, 0x11
        /*003e*/ 	.short	(.L_47 - .L_46)
	.align		4
.L_46:
        /*0040*/ 	.word	index@(_Z19test_cvt_sat_u8_u16v)
        /*0044*/ 	.word	0x00000008


	//----- nvinfo : EIATTR_REGCOUNT
	.align		4
.L_47:
        /*0048*/ 	.byte	0x04, 0x2f
        /*004a*/ 	.short	(.L_49 - .L_48)
	.align		4
.L_48:
        /*004c*/ 	.word	index@(_Z19test_cvt_sat_u8_s32v)
        /*0050*/ 	.word	0x00000018


	//----- nvinfo : EIATTR_FRAME_SIZE
	.align		4
.L_49:
        /*0054*/ 	.byte	0x04, 0x11
        /*0056*/ 	.short	(.L_51 - .L_50)
	.align		4
.L_50:
        /*0058*/ 	.word	index@(_Z19test_cvt_sat_u8_s32v)
        /*005c*/ 	.word	0x00000008


	//----- nvinfo : EIATTR_REGCOUNT
	.align		4
.L_51:
        /*0060*/ 	.byte	0x04, 0x2f
        /*0062*/ 	.short	(.L_53 - .L_52)
	.align		4
.L_52:
        /*0064*/ 	.word	index@(_Z19test_cvt_sat_u8_u32v)
        /*0068*/ 	.word	0x00000018


	//----- nvinfo : EIATTR_FRAME_SIZE
	.align		4
.L_53:
        /*006c*/ 	.byte	0x04, 0x11
        /*006e*/ 	.short	(.L_55 - .L_54)
	.align		4
.L_54:
        /*0070*/ 	.word	index@(_Z19test_cvt_sat_u8_u32v)
        /*0074*/ 	.word	0x00000008


	//----- nvinfo : EIATTR_REGCOUNT
	.align		4
.L_55:
        /*0078*/ 	.byte	0x04, 0x2f
        /*007a*/ 	.short	(.L_57 - .L_56)
	.align		4
.L_56:
        /*007c*/ 	.word	index@(_Z18test_saturate_castv)
        /*0080*/ 	.word	0x00000018


	//----- nvinfo : EIATTR_FRAME_SIZE
	.align		4
.L_57:
        /*0084*/ 	.byte	0x04, 0x11
        /*0086*/ 	.short	(.L_59 - .L_58)
	.align		4
.L_58:
        /*0088*/ 	.word	index@(_Z18test_saturate_castv)
        /*008c*/ 	.word	0x00000008


	//----- nvinfo : EIATTR_REGCOUNT
	.align		4
.L_59:
        /*0090*/ 	.byte	0x04, 0x2f
        /*0092*/ 	.short	(.L_61 - .L_60)
	.align		4
.L_60:
        /*0094*/ 	.word	index@(_Z23test_cvt_rni_sat_u8_f64v)
        /*0098*/ 	.word	0x00000018


	//----- nvinfo : EIATTR_FRAME_SIZE
	.align		4
.L_61:
        /*009c*/ 	.byte	0x04, 0x11
        /*009e*/ 	.short	(.L_63 - .L_62)
	.align		4
.L_62:
        /*00a0*/ 	.word	index@(_Z23test_cvt_rni_sat_u8_f64v)
        /*00a4*/ 	.word	0x00000008


	//----- nvinfo : EIATTR_REGCOUNT
	.align		4
.L_63:
        /*00a8*/ 	.byte	0x04, 0x2f
        /*00aa*/ 	.short	(.L_65 - .L_64)
	.align		4
.L_64:
        /*00ac*/ 	.word	index@(_Z18test_cvt_sat_s8_u8v)
        /*00b0*/ 	.word	0x00000018


	//----- nvinfo : EIATTR_FRAME_SIZE
	.align		4
.L_65:
        /*00b4*/ 	.byte	0x04, 0x11
        /*00b6*/ 	.short	(.L_67 - .L_66)
	.align		4
.L_66:
        /*00b8*/ 	.word	index@(_Z18test_cvt_sat_s8_u8v)
        /*00bc*/ 	.word	0x00000008


	//----- nvinfo : EIATTR_REGCOUNT
	.align		4
.L_67:
        /*00c0*/ 	.byte	0x04, 0x2f
        /*00c2*/ 	.short	(.L_69 - .L_68)
	.align		4
.L_68:
        /*00c4*/ 	.word	index@(_Z19test_cvt_sat_s8_s16v)
        /*00c8*/ 	.word	0x00000018


	//----- nvinfo : EIATTR_FRAME_SIZE
	.align		4
.L_69:
        /*00cc*/ 	.byte	0x04, 0x11
        /*00ce*/ 	.short	(.L_71 - .L_70)
	.align		4
.L_70:
        /*00d0*/ 	.word	index@(_Z19test_cvt_sat_s8_s16v)
        /*00d4*/ 	.word	0x00000008


	//----- nvinfo : EIATTR_REGCOUNT
	.align		4
.L_71:
        /*00d8*/ 	.byte	0x04, 0x2f
        /*00da*/ 	.short	(.L_73 - .L_72)
	.align		4
.L_72:
        /*00dc*/ 	.word	index@(_Z19test_cvt_sat_s8_u16v)
        /*00e0*/ 	.word	0x00000018


	//----- nvinfo : EIATTR_FRAME_SIZE
	.align		4
.L_73:
        /*00e4*/ 	.byte	0x04, 0x11
        /*00e6*/ 	.short	(.L_75 - .L_74)
	.align		4
.L_74:
        /*00e8*/ 	.word	index@(_Z19test_cvt_sat_s8_u16v)
        /*00ec*/ 	.word	0x00000008


	//----- nvinfo : EIATTR_REGCOUNT
	.align		4
.L_75:
        /*00f0*/ 	.byte	0x04, 0x2f
        /*00f2*/ 	.short	(.L_77 - .L_76)
	.align		4
.L_76:
        /*00f4*/ 	.word	index@(_Z19test_cvt_sat_s8_s32v)
        /*00f8*/ 	.word	0x00000018


	//----- nvinfo : EIATTR_FRAME_SIZE
	.align		4
.L_77:
        /*00fc*/ 	.byte	0x04, 0x11
        /*00fe*/ 	.short	(.L_79 - .L_78)
	.align		4
.L_78:
        /*0100*/ 	.word	index@(_Z19test_cvt_sat_s8_s32v)
        /*0104*/ 	.word	0x00000008


	//----- nvinfo : EIATTR_REGCOUNT
	.align		4
.L_79:
        /*0108*/ 	.byte	0x04, 0x2f
        /*010a*/ 	.short	(.L_81 - .L_80)
	.align		4
.L_80:
        /*010c*/ 	.word	index@(_Z19test_cvt_sat_s8_u32v)
        /*0110*/ 	.word	0x00000018


	//----- nvinfo : EIATTR_FRAME_SIZE
	.align		4
.L_81:
        /*0114*/ 	.byte	0x04, 0x11
        /*0116*/ 	.short	(.L_83 - .L_82)
	.align		4
.L_82:
        /*0118*/ 	.word	index@(_Z19test_cvt_sat_s8_u32v)
        /*011c*/ 	.word	0x00000008


	//----- nvinfo : EIATTR_REGCOUNT
	.align		4
.L_83:
        /*0120*/ 	.byte	0x04, 0x2f
        /*0122*/ 	.short	(.L_85 - .L_84)
	.align		4
.L_84:
        /*0124*/ 	.word	index@(_Z23test_cvt_rni_sat_s8_f32v)
        /*0128*/ 	.word	0x00000018


	//----- nvinfo : EIATTR_FRAME_SIZE
	.align		4
.L_85:
        /*012c*/ 	.byte	0x04, 0x11
        /*012e*/ 	.short	(.L_87 - .L_86)
	.align		4
.L_86:
        /*0130*/ 	.word	index@(_Z23test_cvt_rni_sat_s8_f32v)
        /*0134*/ 	.word	0x00000008


	//----- nvinfo : EIATTR_REGCOUNT
	.align		4
.L_87:
        /*0138*/ 	.byte	0x04, 0x2f
        /*013a*/ 	.short	(.L_89 - .L_88)
	.align		4
.L_88:
        /*013c*/ 	.word	index@(_Z23test_cvt_rni_sat_s8_f64v)
        /*0140*/ 	.word	0x00000018


	//----- nvinfo : EIATTR_FRAME_SIZE
	.align		4
.L_89:
        /*0144*/ 	.byte	0x04, 0x11
        /*0146*/ 	.short	(.L_91 - .L_90)
	.align		4
.L_90:
        /*0148*/ 	.word	index@(_Z23test_cvt_rni_sat_s8_f64v)
        /*014c*/ 	.word	0x00000008


	//----- nvinfo : EIATTR_REGCOUNT
	.align		4
.L_91:
        /*0150*/ 	.byte	0x04, 0x2f
        /*0152*/ 	.short	(.L_93 - .L_92)
	.align		4
.L_92:
        /*0154*/ 	.word	index@(_Z19test_cvt_sat_u16_s8v)
        /*0158*/ 	.word	0x00000018


	//----- nvinfo : EIATTR_FRAME_SIZE
	.align		4
.L_93:
        /*015c*/ 	.byte	0x04, 0x11
        /*015e*/ 	.short	(.L_95 - .L_94)
	.align		4
.L_94:
        /*0160*/ 	.word	index@(_Z19test_cvt_sat_u16_s8v)
        /*0164*/ 	.word	0x00000008


	//----- nvinfo : EIATTR_REGCOUNT
	.align		4
.L_95:
        /*0168*/ 	.byte	0x04, 0x2f
        /*016a*/ 	.short	(.L_97 - .L_96)
	.align		4
.L_96:
        /*016c*/ 	.word	index@(_Z20test_cvt_sat_u16_s16v)
        /*0170*/ 	.word	0x00000018


	//----- nvinfo : EIATTR_FRAME_SIZE
	.align		4
.L_97:
        /*0174*/ 	.byte	0x04, 0x11
        /*0176*/ 	.short	(.L_99 - .L_98)
	.align		4
.L_98:
        /*0178*/ 	.word	index@(_Z20test_cvt_sat_u16_s16v)
        /*017c*/ 	.word	0x00000008


	//----- nvinfo : EIATTR_REGCOUNT
	.align		4
.L_99:
        /*0180*/ 	.byte	0x04, 0x2f
        /*0182*/ 	.short	(.L_101 - .L_100)
	.align		4
.L_100:
        /*0184*/ 	.word	index@(_Z20test_cvt_sat_u16_s32v)
        /*0188*/ 	.word	0x00000018


	//----- nvinfo : EIATTR_FRAME_SIZE
	.align		4
.L_101:
        /*018c*/ 	.byte	0x04, 0x11
        /*018e*/ 	.short	(.L_103 - .L_102)
	.align		4
.L_102:
        /*0190*/ 	.word	index@(_Z20test_cvt_sat_u16_s32v)
        /*0194*/ 	.word	0x00000008


	//----- nvinfo : EIATTR_REGCOUNT
	.align		4
.L_103:
        /*0198*/ 	.byte	0x04, 0x2f
        /*019a*/ 	.short	(.L_105 - .L_104)
	.align		4
.L_104:
        /*019c*/ 	.word	index@(_Z20test_cvt_sat_u16_u32v)
        /*01a0*/ 	.word	0x00000018


	//----- nvinfo : EIATTR_FRAME_SIZE
	.align		4
.L_105:
        /*01a4*/ 	.byte	0x04, 0x11
        /*01a6*/ 	.short	(.L_107 - .L_106)
	.align		4
.L_106:
        /*01a8*/ 	.word	index@(_Z20test_cvt_sat_u16_u32v)
        /*01ac*/ 	.word	0x00000008


	//----- nvinfo : EIATTR_REGCOUNT
	.align		4
.L_107:
        /*01b0*/ 	.byte	0x04, 0x2f
        /*01b2*/ 	.short	(.L_109 - .L_108)
	.align		4
.L_108:
        /*01b4*/ 	.word	index@(_Z24test_cvt_rni_sat_u16_f32v)
        /*01b8*/ 	.word	0x00000018


	//----- nvinfo : EIATTR_FRAME_SIZE
	.align		4
.L_109:
        /*01bc*/ 	.byte	0x04, 0x11
        /*01be*/ 	.short	(.L_111 - .L_110)
	.align		4
.L_110:
        /*01c0*/ 	.word	index@(_Z24test_cvt_rni_sat_u16_f32v)
        /*01c4*/ 	.word	0x00000008


	//----- nvinfo : EIATTR_REGCOUNT
	.align		4
.L_111:
        /*01c8*/ 	.byte	0x04, 0x2f
        /*01ca*/ 	.short	(.L_113 - .L_112)
	.align		4
.L_112:
        /*01cc*/ 	.word	index@(_Z24test_cvt_rni_sat_u16_f64v)
        /*01d0*/ 	.word	0x00000018


	//----- nvinfo : EIATTR_FRAME_SIZE
	.align		4
.L_113:
        /*01d4*/ 	.byte	0x04, 0x11
        /*01d6*/ 	.short	(.L_115 - .L_114)
	.align		4
.L_114:
        /*01d8*/ 	.word	index@(_Z24test_cvt_rni_sat_u16_f64v)
        /*01dc*/ 	.word	0x00000008


	//----- nvinfo : EIATTR_REGCOUNT
	.align		4
.L_115:
        /*01e0*/ 	.byte	0x04, 0x2f
        /*01e2*/ 	.short	(.L_117 - .L_116)
	.align		4
.L_116:
        /*01e4*/ 	.word	index@(_Z20test_cvt_sat_s16_u16v)
        /*01e8*/ 	.word	0x00000018


	//----- nvinfo : EIATTR_FRAME_SIZE
	.align		4
.L_117:
        /*01ec*/ 	.byte	0x04, 0x11
        /*01ee*/ 	.short	(.L_119 - .L_118)
	.align		4
.L_118:
        /*01f0*/ 	.word	index@(_Z20test_cvt_sat_s16_u16v)
        /*01f4*/ 	.word	0x00000008


	//----- nvinfo : EIATTR_REGCOUNT
	.align		4
.L_119:
        /*01f8*/ 	.byte	0x04, 0x2f
        /*01fa*/ 	.short	(.L_121 - .L_120)
	.align		4
.L_120:
        /*01fc*/ 	.word	index@(_Z20test_cvt_sat_s16_s32v)
        /*0200*/ 	.word	0x00000018


	//----- nvinfo : EIATTR_FRAME_SIZE
	.align		4
.L_121:
        /*0204*/ 	.byte	0x04, 0x11
        /*0206*/ 	.short	(.L_123 - .L_122)
	.align		4
.L_122:
        /*0208*/ 	.word	index@(_Z20test_cvt_sat_s16_s32v)
        /*020c*/ 	.word	0x00000008


	//----- nvinfo : EIATTR_REGCOUNT
	.align		4
.L_123:
        /*0210*/ 	.byte	0x04, 0x2f
        /*0212*/ 	.short	(.L_125 - .L_124)
	.align		4
.L_124:
        /*0214*/ 	.word	index@(_Z20test_cvt_sat_s16_u32v)
        /*0218*/ 	.word	0x00000018


	//----- nvinfo : EIATTR_FRAME_SIZE
	.align		4
.L_125:
        /*021c*/ 	.byte	0x04, 0x11
        /*021e*/ 	.short	(.L_127 - .L_126)
	.align		4
.L_126:
        /*0220*/ 	.word	index@(_Z20test_cvt_sat_s16_u32v)
        /*0224*/ 	.word	0x00000008


	//----- nvinfo : EIATTR_REGCOUNT
	.align		4
.L_127:
        /*0228*/ 	.byte	0x04, 0x2f
        /*022a*/ 	.short	(.L_129 - .L_128)
	.align		4
.L_128:
        /*022c*/ 	.word	index@(_Z24test_cvt_rni_sat_s16_f32v)
        /*0230*/ 	.word	0x00000018


	//----- nvinfo : EIATTR_FRAME_SIZE
	.align		4
.L_129:
        /*0234*/ 	.byte	0x04, 0x11
        /*0236*/ 	.short	(.L_131 - .L_130)
	.align		4
.L_130:
        /*0238*/ 	.word	index@(_Z24test_cvt_rni_sat_s16_f32v)
        /*023c*/ 	.word	0x00000008


	//----- nvinfo : EIATTR_REGCOUNT
	.align		4
.L_131:
        /*0240*/ 	.byte	0x04, 0x2f
        /*0242*/ 	.short	(.L_133 - .L_132)
	.align		4
.L_132:
        /*0244*/ 	.word	index@(_Z24test_cvt_rni_sat_s16_f64v)
        /*0248*/ 	.word	0x00000018


	//----- nvinfo : EIATTR_FRAME_SIZE
	.align		4
.L_133:
        /*024c*/ 	.byte	0x04, 0x11
        /*024e*/ 	.short	(.L_135 - .L_134)
	.align		4
.L_134:
        /*0250*/ 	.word	index@(_Z24test_cvt_rni_sat_s16_f64v)
        /*0254*/ 	.word	0x00000008


	//----- nvinfo : EIATTR_REGCOUNT
	.align		4
.L_135:
        /*0258*/ 	.byte	0x04, 0x2f
        /*025a*/ 	.short	(.L_137 - .L_136)
	.align		4
.L_136:
        /*025c*/ 	.word	index@(_Z20test_cvt_sat_s32_u32v)
        /*0260*/ 	.word	0x00000018


	//----- nvinfo : EIATTR_FRAME_SIZE
	.align		4
.L_137:
        /*0264*/ 	.byte	0x04, 0x11
        /*0266*/ 	.short	(.L_139 - .L_138)
	.align		4
.L_138:
        /*0268*/ 	.word	index@(_Z20test_cvt_sat_s32_u32v)
        /*026c*/ 	.word	0x00000008


	//----- nvinfo : EIATTR_REGCOUNT
	.align		4
.L_139:
        /*0270*/ 	.byte	0x04, 0x2f
        /*0272*/ 	.short	(.L_141 - .L_140)
	.align		4
.L_140:
        /*0274*/ 	.word	index@(_Z19test_cvt_sat_u32_s8v)
        /*0278*/ 	.word	0x00000018


	//----- nvinfo : EIATTR_FRAME_SIZE
	.align		4
.L_141:
        /*027c*/ 	.byte	0x04, 0x11
        /*027e*/ 	.short	(.L_143 - .L_142)
	.align		4
.L_142:
        /*0280*/ 	.word	index@(_Z19test_cvt_sat_u32_s8v)
        /*0284*/ 	.word	0x00000008


	//----- nvinfo : EIATTR_REGCOUNT
	.align		4
.L_143:
        /*0288*/ 	.byte	0x04, 0x2f
        /*028a*/ 	.short	(.L_145 - .L_144)
	.align		4
.L_144:
        /*028c*/ 	.word	index@(_Z20test_cvt_sat_u32_s16v)
        /*0290*/ 	.word	0x00000018


	//----- nvinfo : EIATTR_FRAME_SIZE
	.align		4
.L_145:
        /*0294*/ 	.byte	0x04, 0x11
        /*0296*/ 	.short	(.L_147 - .L_146)
	.align		4
.L_146:
        /*0298*/ 	.word	index@(_Z20test_cvt_sat_u32_s16v)
        /*029c*/ 	.word	0x00000008


	//----- nvinfo : EIATTR_REGCOUNT
	.align		4
.L_147:
        /*02a0*/ 	.byte	0x04, 0x2f
        /*02a2*/ 	.short	(.L_149 - .L_148)
	.align		4
.L_148:
        /*02a4*/ 	.word	index@(_Z20test_cvt_sat_u32_s32v)
        /*02a8*/ 	.word	0x00000018


	//----- nvinfo : EIATTR_FRAME_SIZE
	.align		4
.L_149:
        /*02ac*/ 	.byte	0x04, 0x11
        /*02ae*/ 	.short	(.L_151 - .L_150)
	.align		4
.L_150:
        /*02b0*/ 	.word	index@(_Z20test_cvt_sat_u32_s32v)
        /*02b4*/ 	.word	0x00000008


	//----- nvinfo : EIATTR_REGCOUNT
	.align		4
.L_151:
        /*02b8*/ 	.byte	0x04, 0x2f
        /*02ba*/ 	.short	(.L_153 - .L_152)
	.align		4
.L_152:
        /*02bc*/ 	.word	index@(_Z9float2intv)
        /*02c0*/ 	.word	0x00000018


	//----- nvinfo : EIATTR_FRAME_SIZE
	.align		4
.L_153:
        /*02c4*/ 	.byte	0x04, 0x11
        /*02c6*/ 	.short	(.L_155 - .L_154)
	.align		4
.L_154:
        /*02c8*/ 	.word	index@(_Z9float2intv)
        /*02cc*/ 	.word	0x00000008


	//----- nvinfo : EIATTR_MIN_STACK_SIZE
	.align		4
.L_155:
        /*02d0*/ 	.byte	0x04, 0x12
        /*02d2*/ 	.short	(.L_157 - .L_156)
	.align		4
.L_156:
        /*02d4*/ 	.word	index@(_Z9float2intv)
        /*02d8*/ 	.word	0x00000008


	//----- nvinfo : EIATTR_MIN_STACK_SIZE
	.align		4
.L_157:
        /*02dc*/ 	.byte	0x04, 0x12
        /*02de*/ 	.short	(.L_159 - .L_158)
	.align		4
.L_158:
        /*02e0*/ 	.word	index@(_Z20test_cvt_sat_u32_s32v)
        /*02e4*/ 	.word	0x00000008


	//----- nvinfo : EIATTR_MIN_STACK_SIZE
	.align		4
.L_159:
        /*02e8*/ 	.byte	0x04, 0x12
        /*02ea*/ 	.short	(.L_161 - .L_160)
	.align		4
.L_160:
        /*02ec*/ 	.word	index@(_Z20test_cvt_sat_u32_s16v)
        /*02f0*/ 	.word	0x00000008


	//----- nvinfo : EIATTR_MIN_STACK_SIZE
	.align		4
.L_161:
        /*02f4*/ 	.byte	0x04, 0x12
        /*02f6*/ 	.short	(.L_163 - .L_162)
	.align		4
.L_162:
        /*02f8*/ 	.word	index@(_Z19test_cvt_sat_u32_s8v)
        /*02fc*/ 	.word	0x00000008


	//----- nvinfo : EIATTR_MIN_STACK_SIZE
	.align		4
.L_163:
        /*0300*/ 	.byte	0x04, 0x12
        /*0302*/ 	.short	(.L_165 - .L_164)
	.align		4
.L_164:
        /*0304*/ 	.word	index@(_Z20test_cvt_sat_s32_u32v)
        /*0308*/ 	.word	0x00000008


	//----- nvinfo : EIATTR_MIN_STACK_SIZE
	.align		4
.L_165:
        /*030c*/ 	.byte	0x04, 0x12
        /*030e*/ 	.short	(.L_167 - .L_166)
	.align		4
.L_166:
        /*0310*/ 	.word	index@(_Z24test_cvt_rni_sat_s16_f64v)
        /*0314*/ 	.word	0x00000008


	//----- nvinfo : EIATTR_MIN_STACK_SIZE
	.align		4
.L_167:
        /*0318*/ 	.byte	0x04, 0x12
        /*031a*/ 	.short	(.L_169 - .L_168)
	.align		4
.L_168:
        /*031c*/ 	.word	index@(_Z24test_cvt_rni_sat_s16_f32v)
        /*0320*/ 	.word	0x00000008


	//----- nvinfo : EIATTR_MIN_STACK_SIZE
	.align		4
.L_169:
        /*0324*/ 	.byte	0x04, 0x12
        /*0326*/ 	.short	(.L_171 - .L_170)
	.align		4
.L_170:
        /*0328*/ 	.word	index@(_Z20test_cvt_sat_s16_u32v)
        /*032c*/ 	.word	0x00000008


	//----- nvinfo : EIATTR_MIN_STACK_SIZE
	.align		4
.L_171:
        /*0330*/ 	.byte	0x04, 0x12
        /*0332*/ 	.short	(.L_173 - .L_172)
	.align		4
.L_172:
        /*0334*/ 	.word	index@(_Z20test_cvt_sat_s16_s32v)
        /*0338*/ 	.word	0x00000008


	//----- nvinfo : EIATTR_MIN_STACK_SIZE
	.align		4
.L_173:
        /*033c*/ 	.byte	0x04, 0x12
        /*033e*/ 	.short	(.L_175 - .L_174)
	.align		4
.L_174:
        /*0340*/ 	.word	index@(_Z20test_cvt_sat_s16_u16v)
        /*0344*/ 	.word	0x00000008


	//----- nvinfo : EIATTR_MIN_STACK_SIZE
	.align		4
.L_175:
        /*0348*/ 	.byte	0x04, 0x12
        /*034a*/ 	.short	(.L_177 - .L_176)
	.align		4
.L_176:
        /*034c*/ 	.word	index@(_Z24test_cvt_rni_sat_u16_f64v)
        /*0350*/ 	.word	0x00000008


	//----- nvinfo : EIATTR_MIN_STACK_SIZE
	.align		4
.L_177:
        /*0354*/ 	.byte	0x04, 0x12
        /*0356*/ 	.short	(.L_179 - .L_178)
	.align		4
.L_178:
        /*0358*/ 	.word	index@(_Z24test_cvt_rni_sat_u16_f32v)
        /*035c*/ 	.word	0x00000008


	//----- nvinfo : EIATTR_MIN_STACK_SIZE
	.align		4
.L_179:
        /*0360*/ 	.byte	0x04, 0x12
        /*0362*/ 	.short	(.L_181 - .L_180)
	.align		4
.L_180:
        /*0364*/ 	.word	index@(_Z20test_cvt_sat_u16_u32v)
        /*0368*/ 	.word	0x00000008


	//----- nvinfo : EIATTR_MIN_STACK_SIZE
	.align		4
.L_181:
        /*036c*/ 	.byte	0x04, 0x12
        /*036e*/ 	.short	(.L_183 - .L_182)
	.align		4
.L_182:
        /*0370*/ 	.word	index@(_Z20test_cvt_sat_u16_s32v)
        /*0374*/ 	.word	0x00000008


	//----- nvinfo : EIATTR_MIN_STACK_SIZE
	.align		4
.L_183:
        /*0378*/ 	.byte	0x04, 0x12
        /*037a*/ 	.short	(.L_185 - .L_184)
	.align		4
.L_184:
        /*037c*/ 	.word	index@(_Z20test_cvt_sat_u16_s16v)
        /*0380*/ 	.word	0x00000008


	//----- nvinfo : EIATTR_MIN_STACK_SIZE
	.align		4
.L_185:
        /*0384*/ 	.byte	0x04, 0x12
        /*0386*/ 	.short	(.L_187 - .L_186)
	.align		4
.L_186:
        /*0388*/ 	.word	index@(_Z19test_cvt_sat_u16_s8v)
        /*038c*/ 	.word	0x00000008


	//----- nvinfo : EIATTR_MIN_STACK_SIZE
	.align		4
.L_187:
        /*0390*/ 	.byte	0x04, 0x12
        /*0392*/ 	.short	(.L_189 - .L_188)
	.align		4
.L_188:
        /*0394*/ 	.word	index@(_Z23test_cvt_rni_sat_s8_f64v)
        /*0398*/ 	.word	0x00000008


	//----- nvinfo : EIATTR_MIN_STACK_SIZE
	.align		4
.L_189:
        /*039c*/ 	.byte	0x04, 0x12
        /*039e*/ 	.short	(.L_191 - .L_190)
	.align		4
.L_190:
        /*03a0*/ 	.word	index@(_Z23test_cvt_rni_sat_s8_f32v)
        /*03a4*/ 	.word	0x00000008


	//----- nvinfo : EIATTR_MIN_STACK_SIZE
	.align		4
.L_191:
        /*03a8*/ 	.byte	0x04, 0x12
        /*03aa*/ 	.short	(.L_193 - .L_192)
	.align		4
.L_192:
        /*03ac*/ 	.word	index@(_Z19test_cvt_sat_s8_u32v)
        /*03b0*/ 	.word	0x00000008


	//----- nvinfo : EIATTR_MIN_STACK_SIZE
	.align		4
.L_193:
        /*03b4*/ 	.byte	0x04, 0x12
        /*03b6*/ 	.short	(.L_195 - .L_194)
	.align		4
.L_194:
        /*03b8*/ 	.word	index@(_Z19test_cvt_sat_s8_s32v)
        /*03bc*/ 	.word	0x00000008


	//----- nvinfo : EIATTR_MIN_STACK_SIZE
	.align		4
.L_195:
        /*03c0*/ 	.byte	0x04, 0x12
        /*03c2*/ 	.short	(.L_197 - .L_196)
	.align		4
.L_196:
        /*03c4*/ 	.word	index@(_Z19test_cvt_sat_s8_u16v)
        /*03c8*/ 	.word	0x00000008


	//----- nvinfo : EIATTR_MIN_STACK_SIZE
	.align		4
.L_197:
        /*03cc*/ 	.byte	0x04, 0x12
        /*03ce*/ 	.short	(.L_199 - .L_198)
	.align		4
.L_198:
        /*03d0*/ 	.word	index@(_Z19test_cvt_sat_s8_s16v)
        /*03d4*/ 	.word	0x00000008


	//----- nvinfo : EIATTR_MIN_STACK_SIZE
	.align		4
.L_199:
        /*03d8*/ 	.byte	0x04, 0x12
        /*03da*/ 	.short	(.L_201 - .L_200)
	.align		4
.L_200:
        /*03dc*/ 	.word	index@(_Z18test_cvt_sat_s8_u8v)
        /*03e0*/ 	.word	0x00000008


	//----- nvinfo : EIATTR_MIN_STACK_SIZE
	.align		4
.L_201:
        /*03e4*/ 	.byte	0x04, 0x12
        /*03e6*/ 	.short	(.L_203 - .L_202)
	.align		4
.L_202:
        /*03e8*/ 	.word	index@(_Z23test_cvt_rni_sat_u8_f64v)
        /*03ec*/ 	.word	0x00000008


	//----- nvinfo : EIATTR_MIN_STACK_SIZE
	.align		4
.L_203:
        /*03f0*/ 	.byte	0x04, 0x12
        /*03f2*/ 	.short	(.L_205 - .L_204)
	.align		4
.L_204:
        /*03f4*/ 	.word	index@(_Z18test_saturate_castv)
        /*03f8*/ 	.word	0x00000008


	//----- nvinfo : EIATTR_MIN_STACK_SIZE
	.align		4
.L_205:
        /*03fc*/ 	.byte	0x04, 0x12
        /*03fe*/ 	.short	(.L_207 - .L_206)
	.align		4
.L_206:
        /*0400*/ 	.word	index@(_Z19test_cvt_sat_u8_u32v)
        /*0404*/ 	.word	0x00000008


	//----- nvinfo : EIATTR_MIN_STACK_SIZE
	.align		4
.L_207:
        /*0408*/ 	.byte	0x04, 0x12
        /*040a*/ 	.short	(.L_209 - .L_208)
	.align		4
.L_208:
        /*040c*/ 	.word	index@(_Z19test_cvt_sat_u8_s32v)
        /*0410*/ 	.word	0x00000008


	//----- nvinfo : EIATTR_MIN_STACK_SIZE
	.align		4
.L_209:
        /*0414*/ 	.byte	0x04, 0x12
        /*0416*/ 	.short	(.L_211 - .L_210)
	.align		4
.L_210:
        /*0418*/ 	.word	index@(_Z19test_cvt_sat_u8_u16v)
        /*041c*/ 	.word	0x00000008


	//----- nvinfo : EIATTR_MIN_STACK_SIZE
	.align		4
.L_211:
        /*0420*/ 	.byte	0x04, 0x12
        /*0422*/ 	.short	(.L_213 - .L_212)
	.align		4
.L_212:
        /*0424*/ 	.word	index@(_Z19test_cvt_sat_u8_s16v)
        /*0428*/ 	.word	0x00000008


	//----- nvinfo : EIATTR_MIN_STACK_SIZE
	.align		4
.L_213:
        /*042c*/ 	.byte	0x04, 0x12
        /*042e*/ 	.short	(.L_215 - .L_214)
	.align		4
.L_214:
        /*0430*/ 	.word	index@(_Z18test_cvt_sat_u8_s8v)
        /*0434*/ 	.word	0x00000008
.L_215:


//--------------------- .nv.compat                --------------------------
	.section	.nv.compat,"",@"SHT_CUDA_COMPAT_INFO"
	.align	4
        /*0000*/ 	.byte	0x02, 0x09, 0x00, 0x00, 0x02, 0x02, 0x01, 0x00, 0x02, 0x05, 0x05, 0x00, 0x03, 0x07, 0x01, 0x01
        /*0010*/ 	.byte	0x02, 0x03, 0x00, 0x00, 0x02, 0x06, 0x01, 0x00, 0x04, 0x0b, 0x08, 0x00, 0x01, 0x00, 0x00, 0x00
        /*0020*/ 	.byte	0x00, 0x00, 0x00, 0x00


//--------------------- .nv.info._Z9float2intv    --------------------------
	.section	.nv.info._Z9float2intv,"",@"SHT_CUDA_INFO"
	.sectionflags	@""
	.align	4


	//----- nvinfo : EIATTR_CUDA_API_VERSION
	.align		4
        /*0000*/ 	.byte	0x04, 0x37
        /*0002*/ 	.short	(.L_217 - .L_216)
.L_216:
        /*0004*/ 	.word	0x00000082


	//----- nvinfo : EIATTR_SPARSE_MMA_MASK
	.align		4
.L_217:
        /*0008*/ 	.byte	0x03, 0x50
        /*000a*/ 	.short	0x0000


	//----- nvinfo : EIATTR_MAXREG_COUNT
	.align		4
        /*000c*/ 	.byte	0x03, 0x1b
        /*000e*/ 	.short	0x00ff


	//----- nvinfo : EIATTR_EXTERNS
	.align		4
        /*0010*/ 	.byte	0x04, 0x0f
        /*0012*/ 	.short	(.L_219 - .L_218)


	//   ....[0]....
	.align		4
.L_218:
        /*0014*/ 	.word	index@(vprintf)


	//----- nvinfo : EIATTR_MERCURY_ISA_VERSION
	.align		4
.L_219:
        /*0018*/ 	.byte	0x03, 0x5f
        /*001a*/ 	.short	0x0101


	//----- nvinfo : EIATTR_VRC_CTA_INIT_COUNT
	.align		4
        /*001c*/ 	.byte	0x02, 0x4a
	.zero		1
	.zero		1


	//----- nvinfo : EIATTR_SYSCALL_OFFSETS
	.align		4
        /*0020*/ 	.byte	0x04, 0x46
        /*0022*/ 	.short	(.L_221 - .L_220)


	//   ....[0]....
.L_220:
        /*0024*/ 	.word	0x00000100


	//   ....[1]....
        /*0028*/ 	.word	0x000001a0


	//   ....[2]....
        /*002c*/ 	.word	0x00000240


	//   ....[3]....
        /*0030*/ 	.word	0x000002e0


	//----- nvinfo : EIATTR_EXIT_INSTR_OFFSETS
	.align		4
.L_221:
        /*0034*/ 	.byte	0x04, 0x1c
        /*0036*/ 	.short	(.L_223 - .L_222)


	//   ....[0]....
.L_222:
        /*0038*/ 	.word	0x000002f0


	//----- nvinfo : EIATTR_SW_WAR
	.align		4
.L_223:
        /*003c*/ 	.byte	0x04, 0x36
        /*003e*/ 	.short	(.L_225 - .L_224)
.L_224:
        /*0040*/ 	.word	0x00000008
.L_225:


//--------------------- .nv.info._Z20test_cvt_sat_u32_s32v --------------------------
	.section	.nv.info._Z20test_cvt_sat_u32_s32v,"",@"SHT_CUDA_INFO"
	.sectionflags	@""
	.align	4


	//----- nvinfo : EIATTR_CUDA_API_VERSION
	.align		4
        /*0000*/ 	.byte	0x04, 0x37
        /*0002*/ 	.short	(.L_227 - .L_226)
.L_226:
        /*0004*/ 	.word	0x00000082


	//----- nvinfo : EIATTR_SPARSE_MMA_MASK
	.align		4
.L_227:
        /*0008*/ 	.byte	0x03, 0x50
        /*000a*/ 	.short	0x0000


	//----- nvinfo : EIATTR_MAXREG_COUNT
	.align		4
        /*000c*/ 	.byte	0x03, 0x1b
        /*000e*/ 	.short	0x00ff


	//----- nvinfo : EIATTR_EXTERNS
	.align		4
        /*0010*/ 	.byte	0x04, 0x0f
        /*0012*/ 	.short	(.L_229 - .L_228)


	//   ....[0]....
	.align		4
.L_228:
        /*0014*/ 	.word	index@(vprintf)


	//----- nvinfo : EIATTR_MERCURY_ISA_VERSION
	.align		4
.L_229:
        /*0018*/ 	.byte	0x03, 0x5f
        /*001a*/ 	.short	0x0101


	//----- nvinfo : EIATTR_VRC_CTA_INIT_COUNT
	.align		4
        /*001c*/ 	.byte	0x02, 0x4a
	.zero		1
	.zero		1


	//----- nvinfo : EIATTR_SYSCALL_OFFSETS
	.align		4
        /*0020*/ 	.byte	0x04, 0x46
        /*0022*/ 	.short	(.L_231 - .L_230)


	//   ....[0]....
.L_230:
        /*0024*/ 	.word	0x000000f0


	//   ....[1]....
        /*0028*/ 	.word	0x00000180


	//   ....[2]....
        /*002c*/ 	.word	0x00000230


	//----- nvinfo : EIATTR_EXIT_INSTR_OFFSETS
	.align		4
.L_231:
        /*0030*/ 	.byte	0x04, 0x1c
        /*0032*/ 	.short	(.L_233 - .L_232)


	//   ....[0]....
.L_232:
        /*0034*/ 	.word	0x00000240


	//----- nvinfo : EIATTR_SW_WAR
	.align		4
.L_233:
        /*0038*/ 	.byte	0x04, 0x36
        /*003a*/ 	.short	(.L_235 - .L_234)
.L_234:
        /*003c*/ 	.word	0x00000008
.L_235:


//--------------------- .nv.info._Z20test_cvt_sat_u32_s16v --------------------------
	.section	.nv.info._Z20test_cvt_sat_u32_s16v,"",@"SHT_CUDA_INFO"
	.sectionflags	@""
	.align	4


	//----- nvinfo : EIATTR_CUDA_API_VERSION
	.align		4
        /*0000*/ 	.byte	0x04, 0x37
        /*0002*/ 	.short	(.L_237 - .L_236)
.L_236:
        /*0004*/ 	.word	0x00000082


	//----- nvinfo : EIATTR_SPARSE_MMA_MASK
	.align		4
.L_237:
        /*0008*/ 	.byte	0x03, 0x50
        /*000a*/ 	.short	0x0000


	//----- nvinfo : EIATTR_MAXREG_COUNT
	.align		4
        /*000c*/ 	.byte	0x03, 0x1b
        /*000e*/ 	.short	0x00ff


	//----- nvinfo : EIATTR_EXTERNS
	.align		4
        /*0010*/ 	.byte	0x04, 0x0f
        /*0012*/ 	.short	(.L_239 - .L_238)


	//   ....[0]....
	.align		4
.L_238:
        /*0014*/ 	.word	index@(vprintf)


	//----- nvinfo : EIATTR_MERCURY_ISA_VERSION
	.align		4
.L_239:
        /*0018*/ 	.byte	0x03, 0x5f
        /*001a*/ 	.short	0x0101


	//----- nvinfo : EIATTR_VRC_CTA_INIT_COUNT
	.align		4
        /*001c*/ 	.byte	0x02, 0x4a
	.zero		1
	.zero		1


	//----- nvinfo : EIATTR_SYSCALL_OFFSETS
	.align		4
        /*0020*/ 	.byte	0x04, 0x46
        /*0022*/ 	.short	(.L_241 - .L_240)


	//   ....[0]....
.L_240:
        /*0024*/ 	.word	0x000000f0


	//   ....[1]....
        /*0028*/ 	.word	0x00000180


	//   ....[2]....
        /*002c*/ 	.word	0x00000230


	//----- nvinfo : EIATTR_EXIT_INSTR_OFFSETS
	.align		4
.L_241:
        /*0030*/ 	.byte	0x04, 0x1c
        /*0032*/ 	.short	(.L_243 - .L_242)


	//   ....[0]....
.L_242:
        /*0034*/ 	.word	0x00000240


	//----- nvinfo : EIATTR_SW_WAR
	.align		4
.L_243:
        /*0038*/ 	.byte	0x04, 0x36
        /*003a*/ 	.short	(.L_245 - .L_244)
.L_244:
        /*003c*/ 	.word	0x00000008
.L_245:


//--------------------- .nv.info._Z19test_cvt_sat_u32_s8v --------------------------
	.section	.nv.info._Z19test_cvt_sat_u32_s8v,"",@"SHT_CUDA_INFO"
	.sectionflags	@""
	.align	4


	//----- nvinfo : EIATTR_CUDA_API_VERSION
	.align		4
        /*0000*/ 	.byte	0x04, 0x37
        /*0002*/ 	.short	(.L_247 - .L_246)
.L_246:
        /*0004*/ 	.word	0x00000082


	//----- nvinfo : EIATTR_SPARSE_MMA_MASK
	.align		4
.L_247:
        /*0008*/ 	.byte	0x03, 0x50
        /*000a*/ 	.short	0x0000


	//----- nvinfo : EIATTR_MAXREG_COUNT
	.align		4
        /*000c*/ 	.byte	0x03, 0x1b
        /*000e*/ 	.short	0x00ff


	//----- nvinfo : EIATTR_EXTERNS
	.align		4
        /*0010*/ 	.byte	0x04, 0x0f
        /*0012*/ 	.short	(.L_249 - .L_248)


	//   ....[0]....
	.align		4
.L_248:
        /*0014*/ 	.word	index@(vprintf)


	//----- nvinfo : EIATTR_MERCURY_ISA_VERSION
	.align		4
.L_249:
        /*0018*/ 	.byte	0x03, 0x5f
        /*001a*/ 	.short	0x0101


	//----- nvinfo : EIATTR_VRC_CTA_INIT_COUNT
	.align		4
        /*001c*/ 	.byte	0x02, 0x4a
	.zero		1
	.zero		1


	//----- nvinfo : EIATTR_SYSCALL_OFFSETS
	.align		4
        /*0020*/ 	.byte	0x04, 0x46
        /*0022*/ 	.short	(.L_251 - .L_250)


	//   ....[0]....
.L_250:
        /*0024*/ 	.word	0x000000f0


	//   ....[1]....
        /*0028*/ 	.word	0x00000180


	//   ....[2]....
        /*002c*/ 	.word	0x00000210


	//   ....[3]....
        /*0030*/ 	.word	0x000002c0


	//----- nvinfo : EIATTR_EXIT_INSTR_OFFSETS
	.align		4
.L_251:
        /*0034*/ 	.byte	0x04, 0x1c
        /*0036*/ 	.short	(.L_253 - .L_252)


	//   ....[0]....
.L_252:
        /*0038*/ 	.word	0x000002d0


	//----- nvinfo : EIATTR_SW_WAR
	.align		4
.L_253:
        /*003c*/ 	.byte	0x04, 0x36
        /*003e*/ 	.short	(.L_255 - .L_254)
.L_254:
        /*0040*/ 	.word	0x00000008
.L_255:


//--------------------- .nv.info._Z20test_cvt_sat_s32_u32v --------------------------
	.section	.nv.info._Z20test_cvt_sat_s32_u32v,"",@"SHT_CUDA_INFO"
	.sectionflags	@""
	.align	4


	//----- nvinfo : EIATTR_CUDA_API_VERSION
	.align		4
        /*0000*/ 	.byte	0x04, 0x37
        /*0002*/ 	.short	(.L_257 - .L_256)
.L_256:
        /*0004*/ 	.word	0x00000082


	//----- nvinfo : EIATTR_SPARSE_MMA_MASK
	.align		4
.L_257:
        /*0008*/ 	.byte	0x03, 0x50
        /*000a*/ 	.short	0x0000


	//----- nvinfo : EIATTR_MAXREG_COUNT
	.align		4
        /*000c*/ 	.byte	0x03, 0x1b
        /*000e*/ 	.short	0x00ff


	//----- nvinfo : EIATTR_EXTERNS
	.align		4
        /*0010*/ 	.byte	0x04, 0x0f
        /*0012*/ 	.short	(.L_259 - .L_258)


	//   ....[0]....
	.align		4
.L_258:
        /*0014*/ 	.word	index@(vprintf)


	//----- nvinfo : EIATTR_MERCURY_ISA_VERSION
	.align		4
.L_259:
        /*0018*/ 	.byte	0x03, 0x5f
        /*001a*/ 	.short	0x0101


	//----- nvinfo : EIATTR_VRC_CTA_INIT_COUNT
	.align		4
        /*001c*/ 	.byte	0x02, 0x4a
	.zero		1
	.zero		1


	//----- nvinfo : EIATTR_SYSCALL_OFFSETS
	.align		4
        /*0020*/ 	.byte	0x04, 0x46
        /*0022*/ 	.short	(.L_261 - .L_260)


	//   ....[0]....
.L_260:
        /*0024*/ 	.word	0x00000100


	//   ....[1]....
        /*0028*/ 	.word	0x000001a0


	//   ....[2]....
        /*002c*/ 	.word	0x00000250


	//----- nvinfo : EIATTR_EXIT_INSTR_OFFSETS
	.align		4
.L_261:
        /*0030*/ 	.byte	0x04, 0x1c
        /*0032*/ 	.short	(.L_263 - .L_262)


	//   ....[0]....
.L_262:
        /*0034*/ 	.word	0x00000260


	//----- nvinfo : EIATTR_SW_WAR
	.align		4
.L_263:
        /*0038*/ 	.byte	0x04, 0x36
        /*003a*/ 	.short	(.L_265 - .L_264)
.L_264:
        /*003c*/ 	.word	0x00000008
.L_265:


//--------------------- .nv.info._Z24test_cvt_rni_sat_s16_f64v --------------------------
	.section	.nv.info._Z24test_cvt_rni_sat_s16_f64v,"",@"SHT_CUDA_INFO"
	.sectionflags	@""
	.align	4


	//----- nvinfo : EIATTR_CUDA_API_VERSION
	.align		4
        /*0000*/ 	.byte	0x04, 0x37
        /*0002*/ 	.short	(.L_267 - .L_266)
.L_266:
        /*0004*/ 	.word	0x00000082


	//----- nvinfo : EIATTR_SPARSE_MMA_MASK
	.align		4
.L_267:
        /*0008*/ 	.byte	0x03, 0x50
        /*000a*/ 	.short	0x0000


	//----- nvinfo : EIATTR_MAXREG_COUNT
	.align		4
        /*000c*/ 	.byte	0x03, 0x1b
        /*000e*/ 	.short	0x00ff


	//----- nvinfo : EIATTR_EXTERNS
	.align		4
        /*0010*/ 	.byte	0x04, 0x0f
        /*0012*/ 	.short	(.L_269 - .L_268)


	//   ....[0]....
	.align		4
.L_268:
        /*0014*/ 	.word	index@(vprintf)


	//----- nvinfo : EIATTR_MERCURY_ISA_VERSION
	.align		4
.L_269:
        /*0018*/ 	.byte	0x03, 0x5f
        /*001a*/ 	.short	0x0101


	//----- nvinfo : EIATTR_VRC_CTA_INIT_COUNT
	.align		4
        /*001c*/ 	.byte	0x02, 0x4a
	.zero		1
	.zero		1


	//----- nvinfo : EIATTR_SYSCALL_OFFSETS
	.align		4
        /*0020*/ 	.byte	0x04, 0x46
        /*0022*/ 	.short	(.L_271 - .L_270)


	//   ....[0]....
.L_270:
        /*0024*/ 	.word	0x00000130


	//   ....[1]....
        /*0028*/ 	.word	0x00000280


	//   ....[2]....
        /*002c*/ 	.word	0x00000330


	//----- nvinfo : EIATTR_EXIT_INSTR_OFFSETS
	.align		4
.L_271:
        /*0030*/ 	.byte	0x04, 0x1c
        /*0032*/ 	.short	(.L_273 - .L_272)


	//   ....[0]....
.L_272:
        /*0034*/ 	.word	0x00000340


	//----- nvinfo : EIATTR_SW_WAR
	.align		4
.L_273:
        /*0038*/ 	.byte	0x04, 0x36
        /*003a*/ 	.short	(.L_275 - .L_274)
.L_274:
        /*003c*/ 	.word	0x00000008
.L_275:


//--------------------- .nv.info._Z24test_cvt_rni_sat_s16_f32v --------------------------
	.section	.nv.info._Z24test_cvt_rni_sat_s16_f32v,"",@"SHT_CUDA_INFO"
	.sectionflags	@""
	.align	4


	//----- nvinfo : EIATTR_CUDA_API_VERSION
	.align		4
        /*0000*/ 	.byte	0x04, 0x37
        /*0002*/ 	.short	(.L_277 - .L_276)
.L_276:
        /*0004*/ 	.word	0x00000082


	//----- nvinfo : EIATTR_SPARSE_MMA_MASK
	.align		4
.L_277:
        /*0008*/ 	.byte	0x03, 0x50
        /*000a*/ 	.short	0x0000


	//----- nvinfo : EIATTR_MAXREG_COUNT
	.align		4
        /*000c*/ 	.byte	0x03, 0x1b
        /*000e*/ 	.short	0x00ff


	//----- nvinfo : EIATTR_EXTERNS
	.align		4
        /*0010*/ 	.byte	0x04, 0x0f
        /*0012*/ 	.short	(.L_279 - .L_278)


	//   ....[0]....
	.align		4
.L_278:
        /*0014*/ 	.word	index@(vprintf)


	//----- nvinfo : EIATTR_MERCURY_ISA_VERSION
	.align		4
.L_279:
        /*0018*/ 	.byte	0x03, 0x5f
        /*001a*/ 	.short	0x0101


	//----- nvinfo : EIATTR_VRC_CTA_INIT_COUNT
	.align		4
        /*001c*/ 	.byte	0x02, 0x4a
	.zero		1
	.zero		1


	//----- nvinfo : EIATTR_SYSCALL_OFFSETS
	.align		4
        /*0020*/ 	.byte	0x04, 0x46
        /*0022*/ 	.short	(.L_281 - .L_280)


	//   ....[0]....
.L_280:
        /*0024*/ 	.word	0x00000100


	//   ....[1]....
        /*0028*/ 	.word	0x00000240


	//   ....[2]....
        /*002c*/ 	.word	0x000002f0


	//----- nvinfo : EIATTR_EXIT_INSTR_OFFSETS
	.align		4
.L_281:
        /*0030*/ 	.byte	0x04, 0x1c
        /*0032*/ 	.short	(.L_283 - .L_282)


	//   ....[0]....
.L_282:
        /*0034*/ 	.word	0x00000300


	//----- nvinfo : EIATTR_SW_WAR
	.align		4
.L_283:
        /*0038*/ 	.byte	0x04, 0x36
        /*003a*/ 	.short	(.L_285 - .L_284)
.L_284:
        /*003c*/ 	.word	0x00000008
.L_285:


//--------------------- .nv.info._Z20test_cvt_sat_s16_u32v --------------------------
	.section	.nv.info._Z20test_cvt_sat_s16_u32v,"",@"SHT_CUDA_INFO"
	.sectionflags	@""
	.align	4


	//----- nvinfo : EIATTR_CUDA_API_VERSION
	.align		4
        /*0000*/ 	.byte	0x04, 0x37
        /*0002*/ 	.short	(.L_287 - .L_286)
.L_286:
        /*0004*/ 	.word	0x00000082


	//----- nvinfo : EIATTR_SPARSE_MMA_MASK
	.align		4
.L_287:
        /*0008*/ 	.byte	0x03, 0x50
        /*000a*/ 	.short	0x0000


	//----- nvinfo : EIATTR_MAXREG_COUNT
	.align		4
        /*000c*/ 	.byte	0x03, 0x1b
        /*000e*/ 	.short	0x00ff


	//----- nvinfo : EIATTR_EXTERNS
	.align		4
        /*0010*/ 	.byte	0x04, 0x0f
        /*0012*/ 	.short	(.L_289 - .L_288)


	//   ....[0]....
	.align		4
.L_288:
        /*0014*/ 	.word	index@(vprintf)


	//----- nvinfo : EIATTR_MERCURY_ISA_VERSION
	.align		4
.L_289:
        /*0018*/ 	.byte	0x03, 0x5f
        /*001a*/ 	.short	0x0101


	//----- nvinfo : EIATTR_VRC_CTA_INIT_COUNT
	.align		4
        /*001c*/ 	.byte	0x02, 0x4a
	.zero		1
	.zero		1


	//----- nvinfo : EIATTR_SYSCALL_OFFSETS
	.align		4
        /*0020*/ 	.byte	0x04, 0x46
        /*0022*/ 	.short	(.L_291 - .L_290)


	//   ....[0]....
.L_290:
        /*0024*/ 	.word	0x00000100


	//   ....[1]....
        /*0028*/ 	.word	0x000001a0


	//   ....[2]....
        /*002c*/ 	.word	0x00000250


	//----- nvinfo : EIATTR_EXIT_INSTR_OFFSETS
	.align		4
.L_291:
        /*0030*/ 	.byte	0x04, 0x1c
        /*0032*/ 	.short	(.L_293 - .L_292)


	//   ....[0]....
.L_292:
        /*0034*/ 	.word	0x00000260


	//----- nvinfo : EIATTR_SW_WAR
	.align		4
.L_293:
        /*0038*/ 	.byte	0x04, 0x36
        /*003a*/ 	.short	(.L_295 - .L_294)
.L_294:
        /*003c*/ 	.word	0x00000008
.L_295:


//--------------------- .nv.info._Z20test_cvt_sat_s16_s32v --------------------------
	.section	.nv.info._Z20test_cvt_sat_s16_s32v,"",@"SHT_CUDA_INFO"
	.sectionflags	@""
	.align	4


	//----- nvinfo : EIATTR_CUDA_API_VERSION
	.align		4
        /*0000*/ 	.byte	0x04, 0x37
        /*0002*/ 	.short	(.L_297 - .L_296)
.L_296:
        /*0004*/ 	.word	0x00000082


	//----- nvinfo : EIATTR_SPARSE_MMA_MASK
	.align		4
.L_297:
        /*0008*/ 	.byte	0x03, 0x50
        /*000a*/ 	.short	0x0000


	//----- nvinfo : EIATTR_MAXREG_COUNT
	.align		4
        /*000c*/ 	.byte	0x03, 0x1b
        /*000e*/ 	.short	0x00ff


	//----- nvinfo : EIATTR_EXTERNS
	.align		4
        /*0010*/ 	.byte	0x04, 0x0f
        /*0012*/ 	.short	(.L_299 - .L_298)


	//   ....[0]....
	.align		4
.L_298:
        /*0014*/ 	.word	index@(vprintf)


	//----- nvinfo : EIATTR_MERCURY_ISA_VERSION
	.align		4
.L_299:
        /*0018*/ 	.byte	0x03, 0x5f
        /*001a*/ 	.short	0x0101


	//----- nvinfo : EIATTR_VRC_CTA_INIT_COUNT
	.align		4
        /*001c*/ 	.byte	0x02, 0x4a
	.zero		1
	.zero		1


	//----- nvinfo : EIATTR_SYSCALL_OFFSETS
	.align		4
        /*0020*/ 	.byte	0x04, 0x46
        /*0022*/ 	.short	(.L_301 - .L_300)


	//   ....[0]....
.L_300:
        /*0024*/ 	.word	0x00000100


	//   ....[1]....
        /*0028*/ 	.word	0x00000190


	//   ....[2]....
        /*002c*/ 	.word	0x00000240


	//----- nvinfo : EIATTR_EXIT_INSTR_OFFSETS
	.align		4
.L_301:
        /*0030*/ 	.byte	0x04, 0x1c
        /*0032*/ 	.short	(.L_303 - .L_302)


	//   ....[0]....
.L_302:
        /*0034*/ 	.word	0x00000250


	//----- nvinfo : EIATTR_SW_WAR
	.align		4
.L_303:
        /*0038*/ 	.byte	0x04, 0x36
        /*003a*/ 	.short	(.L_305 - .L_304)
.L_304:
        /*003c*/ 	.word	0x00000008
.L_305:


//--------------------- .nv.info._Z20test_cvt_sat_s16_u16v --------------------------
	.section	.nv.info._Z20test_cvt_sat_s16_u16v,"",@"SHT_CUDA_INFO"
	.sectionflags	@""
	.align	4


	//----- nvinfo : EIATTR_CUDA_API_VERSION
	.align		4
        /*0000*/ 	.byte	0x04, 0x37
        /*0002*/ 	.short	(.L_307 - .L_306)
.L_306:
        /*0004*/ 	.word	0x00000082


	//----- nvinfo : EIATTR_SPARSE_MMA_MASK
	.align		4
.L_307:
        /*0008*/ 	.byte	0x03, 0x50
        /*000a*/ 	.short	0x0000


	//----- nvinfo : EIATTR_MAXREG_COUNT
	.align		4
        /*000c*/ 	.byte	0x03, 0x1b
        /*000e*/ 	.short	0x00ff


	//----- nvinfo : EIATTR_EXTERNS
	.align		4
        /*0010*/ 	.byte	0x04, 0x0f
        /*0012*/ 	.short	(.L_309 - .L_308)


	//   ....[0]....
	.align		4
.L_308:
        /*0014*/ 	.word	index@(vprintf)


	//----- nvinfo : EIATTR_MERCURY_ISA_VERSION
	.align		4
.L_309:
        /*0018*/ 	.byte	0x03, 0x5f
        /*001a*/ 	.short	0x0101


	//----- nvinfo : EIATTR_VRC_CTA_INIT_COUNT
	.align		4
        /*001c*/ 	.byte	0x02, 0x4a
	.zero		1
	.zero		1


	//----- nvinfo : EIATTR_SYSCALL_OFFSETS
	.align		4
        /*0020*/ 	.byte	0x04, 0x46
        /*0022*/ 	.short	(.L_311 - .L_310)


	//   ....[0]....
.L_310:
        /*0024*/ 	.word	0x00000100


	//   ....[1]....
        /*0028*/ 	.word	0x000001a0


	//   ....[2]....
        /*002c*/ 	.word	0x00000250


	//----- nvinfo : EIATTR_EXIT_INSTR_OFFSETS
	.align		4
.L_311:
        /*0030*/ 	.byte	0x04, 0x1c
        /*0032*/ 	.short	(.L_313 - .L_312)


	//   ....[0]....
.L_312:
        /*0034*/ 	.word	0x00000260


	//----- nvinfo : EIATTR_SW_WAR
	.align		4
.L_313:
        /*0038*/ 	.byte	0x04, 0x36
        /*003a*/ 	.short	(.L_315 - .L_314)
.L_314:
        /*003c*/ 	.word	0x00000008
.L_315:


//--------------------- .nv.info._Z24test_cvt_rni_sat_u16_f64v --------------------------
	.section	.nv.info._Z24test_cvt_rni_sat_u16_f64v,"",@"SHT_CUDA_INFO"
	.sectionflags	@""
	.align	4


	//----- nvinfo : EIATTR_CUDA_API_VERSION
	.align		4
        /*0000*/ 	.byte	0x04, 0x37
        /*0002*/ 	.short	(.L_317 - .L_316)
.L_316:
        /*0004*/ 	.word	0x00000082


	//----- nvinfo : EIATTR_SPARSE_MMA_MASK
	.align		4
.L_317:
        /*0008*/ 	.byte	0x03, 0x50
        /*000a*/ 	.short	0x0000


	//----- nvinfo : EIATTR_MAXREG_COUNT
	.align		4
        /*000c*/ 	.byte	0x03, 0x1b
        /*000e*/ 	.short	0x00ff


	//----- nvinfo : EIATTR_EXTERNS
	.align		4
        /*0010*/ 	.byte	0x04, 0x0f
        /*0012*/ 	.short	(.L_319 - .L_318)


	//   ....[0]....
	.align		4
.L_318:
        /*0014*/ 	.word	index@(vprintf)


	//----- nvinfo : EIATTR_MERCURY_ISA_VERSION
	.align		4
.L_319:
        /*0018*/ 	.byte	0x03, 0x5f
        /*001a*/ 	.short	0x0101


	//----- nvinfo : EIATTR_VRC_CTA_INIT_COUNT
	.align		4
        /*001c*/ 	.byte	0x02, 0x4a
	.zero		1
	.zero		1


	//----- nvinfo : EIATTR_SYSCALL_OFFSETS
	.align		4
        /*0020*/ 	.byte	0x04, 0x46
        /*0022*/ 	.short	(.L_321 - .L_320)


	//   ....[0]....
.L_320:
        /*0024*/ 	.word	0x000000f0


	//   ....[1]....
        /*0028*/ 	.word	0x00000240


	//   ....[2]....
        /*002c*/ 	.word	0x000002f0


	//----- nvinfo : EIATTR_EXIT_INSTR_OFFSETS
	.align		4
.L_321:
        /*0030*/ 	.byte	0x04, 0x1c
        /*0032*/ 	.short	(.L_323 - .L_322)


	//   ....[0]....
.L_322:
        /*0034*/ 	.word	0x00000300


	//----- nvinfo : EIATTR_SW_WAR
	.align		4
.L_323:
        /*0038*/ 	.byte	0x04, 0x36
        /*003a*/ 	.short	(.L_325 - .L_324)
.L_324:
        /*003c*/ 	.word	0x00000008
.L_325:


//--------------------- .nv.info._Z24test_cvt_rni_sat_u16_f32v --------------------------
	.section	.nv.info._Z24test_cvt_rni_sat_u16_f32v,"",@"SHT_CUDA_INFO"
	.sectionflags	@""
	.align	4


	//----- nvinfo : EIATTR_CUDA_API_VERSION
	.align		4
        /*0000*/ 	.byte	0x04, 0x37
        /*0002*/ 	.short	(.L_327 - .L_326)
.L_326:
        /*0004*/ 	.word	0x00000082


	//----- nvinfo : EIATTR_SPARSE_MMA_MASK
	.align		4
.L_327:
        /*0008*/ 	.byte	0x03, 0x50
        /*000a*/ 	.short	0x0000


	//----- nvinfo : EIATTR_MAXREG_COUNT
	.align		4
        /*000c*/ 	.byte	0x03, 0x1b
        /*000e*/ 	.short	0x00ff


	//----- nvinfo : EIATTR_EXTERNS
	.align		4
        /*0010*/ 	.byte	0x04, 0x0f
        /*0012*/ 	.short	(.L_329 - .L_328)


	//   ....[0]....
	.align		4
.L_328:
        /*0014*/ 	.word	index@(vprintf)


	//----- nvinfo : EIATTR_MERCURY_ISA_VERSION
	.align		4
.L_329:
        /*0018*/ 	.byte	0x03, 0x5f
        /*001a*/ 	.short	0x0101


	//----- nvinfo : EIATTR_VRC_CTA_INIT_COUNT
	.align		4
        /*001c*/ 	.byte	0x02, 0x4a
	.zero		1
	.zero		1


	//----- nvinfo : EIATTR_SYSCALL_OFFSETS
	.align		4
        /*0020*/ 	.byte	0x04, 0x46
        /*0022*/ 	.short	(.L_331 - .L_330)


	//   ....[0]....
.L_330:
        /*0024*/ 	.word	0x000000f0


	//   ....[1]....
        /*0028*/ 	.word	0x00000230


	//   ....[2]....
        /*002c*/ 	.word	0x000002e0


	//----- nvinfo : EIATTR_EXIT_INSTR_OFFSETS
	.align		4
.L_331:
        /*0030*/ 	.byte	0x04, 0x1c
        /*0032*/ 	.short	(.L_333 - .L_332)


	//   ....[0]....
.L_332:
        /*0034*/ 	.word	0x000002f0


	//----- nvinfo : EIATTR_SW_WAR
	.align		4
.L_333:
        /*0038*/ 	.byte	0x04, 0x36
        /*003a*/ 	.short	(.L_335 - .L_334)
.L_334:
        /*003c*/ 	.word	0x00000008
.L_335:


//--------------------- .nv.info._Z20test_cvt_sat_u16_u32v --------------------------
	.section	.nv.info._Z20test_cvt_sat_u16_u32v,"",@"SHT_CUDA_INFO"
	.sectionflags	@""
	.align	4


	//----- nvinfo : EIATTR_CUDA_API_VERSION
	.align		4
        /*0000*/ 	.byte	0x04, 0x37
        /*0002*/ 	.short	(.L_337 - .L_336)
.L_336:
        /*0004*/ 	.word	0x00000082


	//----- nvinfo : EIATTR_SPARSE_MMA_MASK
	.align		4
.L_337:
        /*0008*/ 	.byte	0x03, 0x50
        /*000a*/ 	.short	0x0000


	//----- nvinfo : EIATTR_MAXREG_COUNT
	.align		4
        /*000c*/ 	.byte	0x03, 0x1b
        /*000e*/ 	.short	0x00ff


	//----- nvinfo : EIATTR_EXTERNS
	.align		4
        /*0010*/ 	.byte	0x04, 0x0f
        /*0012*/ 	.short	(.L_339 - .L_338)


	//   ....[0]....
	.align		4
.L_338:
        /*0014*/ 	.word	index@(vprintf)


	//----- nvinfo : EIATTR_MERCURY_ISA_VERSION
	.align		4
.L_339:
        /*0018*/ 	.byte	0x03, 0x5f
        /*001a*/ 	.short	0x0101


	//----- nvinfo : EIATTR_VRC_CTA_INIT_COUNT
	.align		4
        /*001c*/ 	.byte	0x02, 0x4a
	.zero		1
	.zero		1


	//----- nvinfo : EIATTR_SYSCALL_OFFSETS
	.align		4
        /*0020*/ 	.byte	0x04, 0x46
        /*0022*/ 	.short	(.L_341 - .L_340)


	//   ....[0]....
.L_340:
        /*0024*/ 	.word	0x00000100


	//   ....[1]....
        /*0028*/ 	.word	0x000001a0


	//   ....[2]....
        /*002c*/ 	.word	0x00000250


	//----- nvinfo : EIATTR_EXIT_INSTR_OFFSETS
	.align		4
.L_341:
        /*0030*/ 	.byte	0x04, 0x1c
        /*0032*/ 	.short	(.L_343 - .L_342)


	//   ....[0]....
.L_342:
        /*0034*/ 	.word	0x00000260


	//----- nvinfo : EIATTR_SW_WAR
	.align		4
.L_343:
        /*0038*/ 	.byte	0x04, 0x36
        /*003a*/ 	.short	(.L_345 - .L_344)
.L_344:
        /*003c*/ 	.word	0x00000008
.L_345:


//--------------------- .nv.info._Z20test_cvt_sat_u16_s32v --------------------------
	.section	.nv.info._Z20test_cvt_sat_u16_s32v,"",@"SHT_CUDA_INFO"
	.sectionflags	@""
	.align	4


	//----- nvinfo : EIATTR_CUDA_API_VERSION
	.align		4
        /*0000*/ 	.byte	0x04, 0x37
        /*0002*/ 	.short	(.L_347 - .L_346)
.L_346:
        /*0004*/ 	.word	0x00000082


	//----- nvinfo : EIATTR_SPARSE_MMA_MASK
	.align		4
.L_347:
        /*0008*/ 	.byte	0x03, 0x50
        /*000a*/ 	.short	0x0000


	//----- nvinfo : EIATTR_MAXREG_COUNT
	.align		4
        /*000c*/ 	.byte	0x03, 0x1b
        /*000e*/ 	.short	0x00ff


	//----- nvinfo : EIATTR_EXTERNS
	.align		4
        /*0010*/ 	.byte	0x04, 0x0f
        /*0012*/ 	.short	(.L_349 - .L_348)


	//   ....[0]....
	.align		4
.L_348:
        /*0014*/ 	.word	index@(vprintf)


	//----- nvinfo : EIATTR_MERCURY_ISA_VERSION
	.align		4
.L_349:
        /*0018*/ 	.byte	0x03, 0x5f
        /*001a*/ 	.short	0x0101


	//----- nvinfo : EIATTR_VRC_CTA_INIT_COUNT
	.align		4
        /*001c*/ 	.byte	0x02, 0x4a
	.zero		1
	.zero		1


	//----- nvinfo : EIATTR_SYSCALL_OFFSETS
	.align		4
        /*0020*/ 	.byte	0x04, 0x46
        /*0022*/ 	.short	(.L_351 - .L_350)


	//   ....[0]....
.L_350:
        /*0024*/ 	.word	0x000000f0


	//   ....[1]....
        /*0028*/ 	.word	0x00000180


	//   ....[2]....
        /*002c*/ 	.word	0x00000230


	//----- nvinfo : EIATTR_EXIT_INSTR_OFFSETS
	.align		4
.L_351:
        /*0030*/ 	.byte	0x04, 0x1c
        /*0032*/ 	.short	(.L_353 - .L_352)


	//   ....[0]....
.L_352:
        /*0034*/ 	.word	0x00000240


	//----- nvinfo : EIATTR_SW_WAR
	.align		4
.L_353:
        /*0038*/ 	.byte	0x04, 0x36
        /*003a*/ 	.short	(.L_355 - .L_354)
.L_354:
        /*003c*/ 	.word	0x00000008
.L_355:


//--------------------- .nv.info._Z20test_cvt_sat_u16_s16v --------------------------
	.section	.nv.info._Z20test_cvt_sat_u16_s16v,"",@"SHT_CUDA_INFO"
	.sectionflags	@""
	.align	4


	//----- nvinfo : EIATTR_CUDA_API_VERSION
	.align		4
        /*0000*/ 	.byte	0x04, 0x37
        /*0002*/ 	.short	(.L_357 - .L_356)
.L_356:
        /*0004*/ 	.word	0x00000082


	//----- nvinfo : EIATTR_SPARSE_MMA_MASK
	.align		4
.L_357:
        /*0008*/ 	.byte	0x03, 0x50
        /*000a*/ 	.short	0x0000


	//----- nvinfo : EIATTR_MAXREG_COUNT
	.align		4
        /*000c*/ 	.byte	0x03, 0x1b
        /*000e*/ 	.short	0x00ff


	//----- nvinfo : EIATTR_EXTERNS
	.align		4
        /*0010*/ 	.byte	0x04, 0x0f
        /*0012*/ 	.short	(.L_359 - .L_358)


	//   ....[0]....
	.align		4
.L_358:
        /*0014*/ 	.word	index@(vprintf)


	//----- nvinfo : EIATTR_MERCURY_ISA_VERSION
	.align		4
.L_359:
        /*0018*/ 	.byte	0x03, 0x5f
        /*001a*/ 	.short	0x0101


	//----- nvinfo : EIATTR_VRC_CTA_INIT_COUNT
	.align		4
        /*001c*/ 	.byte	0x02, 0x4a
	.zero		1
	.zero		1


	//----- nvinfo : EIATTR_SYSCALL_OFFSETS
	.align		4
        /*0020*/ 	.byte	0x04, 0x46
        /*0022*/ 	.short	(.L_361 - .L_360)


	//   ....[0]....
.L_360:
        /*0024*/ 	.word	0x000000f0


	//   ....[1]....
        /*0028*/ 	.word	0x00000180


	//   ....[2]....
        /*002c*/ 	.word	0x00000230


	//----- nvinfo : EIATTR_EXIT_INSTR_OFFSETS
	.align		4
.L_361:
        /*0030*/ 	.byte	0x04, 0x1c
        /*0032*/ 	.short	(.L_363 - .L_362)


	//   ....[0]....
.L_362:
        /*0034*/ 	.word	0x00000240


	//----- nvinfo : EIATTR_SW_WAR
	.align		4
.L_363:
        /*0038*/ 	.byte	0x04, 0x36
        /*003a*/ 	.short	(.L_365 - .L_364)
.L_364:
        /*003c*/ 	.word	0x00000008
.L_365:


//--------------------- .nv.info._Z19test_cvt_sat_u16_s8v --------------------------
	.section	.nv.info._Z19test_cvt_sat_u16_s8v,"",@"SHT_CUDA_INFO"
	.sectionflags	@""
	.align	4


	//----- nvinfo : EIATTR_CUDA_API_VERSION
	.align		4
        /*0000*/ 	.byte	0x04, 0x37
        /*0002*/ 	.short	(.L_367 - .L_366)
.L_366:
        /*0004*/ 	.word	0x00000082


	//----- nvinfo : EIATTR_SPARSE_MMA_MASK
	.align		4
.L_367:
        /*0008*/ 	.byte	0x03, 0x50
        /*000a*/ 	.short	0x0000


	//----- nvinfo : EIATTR_MAXREG_COUNT
	.align		4
        /*000c*/ 	.byte	0x03, 0x1b
        /*000e*/ 	.short	0x00ff


	//----- nvinfo : EIATTR_EXTERNS
	.align		4
        /*0010*/ 	.byte	0x04, 0x0f
        /*0012*/ 	.short	(.L_369 - .L_368)


	//   ....[0]....
	.align		4
.L_368:
        /*0014*/ 	.word	index@(vprintf)


	//----- nvinfo : EIATTR_MERCURY_ISA_VERSION
	.align		4
.L_369:
        /*0018*/ 	.byte	0x03, 0x5f
        /*001a*/ 	.short	0x0101


	//----- nvinfo : EIATTR_VRC_CTA_INIT_COUNT
	.align		4
        /*001c*/ 	.byte	0x02, 0x4a
	.zero		1
	.zero		1


	//----- nvinfo : EIATTR_SYSCALL_OFFSETS
	.align		4
        /*0020*/ 	.byte	0x04, 0x46
        /*0022*/ 	.short	(.L_371 - .L_370)


	//   ....[0]....
.L_370:
        /*0024*/ 	.word	0x000000f0


	//   ....[1]....
        /*0028*/ 	.word	0x00000180


	//   ....[2]....
        /*002c*/ 	.word	0x00000230


	//----- nvinfo : EIATTR_EXIT_INSTR_OFFSETS
	.align		4
.L_371:
        /*0030*/ 	.byte	0x04, 0x1c
        /*0032*/ 	.short	(.L_373 - .L_372)


	//   ....[0]....
.L_372:
        /*0034*/ 	.word	0x00000240


	//----- nvinfo : EIATTR_SW_WAR
	.align		4
.L_373:
        /*0038*/ 	.byte	0x04, 0x36
        /*003a*/ 	.short	(.L_375 - .L_374)
.L_374:
        /*003c*/ 	.word	0x00000008
.L_375:


//--------------------- .nv.info._Z23test_cvt_rni_sat_s8_f64v --------------------------
	.section	.nv.info._Z23test_cvt_rni_sat_s8_f64v,"",@"SHT_CUDA_INFO"
	.sectionflags	@""
	.align	4


	//----- nvinfo : EIATTR_CUDA_API_VERSION
	.align		4
        /*0000*/ 	.byte	0x04, 0x37
        /*0002*/ 	.short	(.L_377 - .L_376)
.L_376:
        /*0004*/ 	.word	0x00000082


	//----- nvinfo : EIATTR_SPARSE_MMA_MASK
	.align		4
.L_377:
        /*0008*/ 	.byte	0x03, 0x50
        /*000a*/ 	.short	0x0000


	//----- nvinfo : EIATTR_MAXREG_COUNT
	.align		4
        /*000c*/ 	.byte	0x03, 0x1b
        /*000e*/ 	.short	0x00ff


	//----- nvinfo : EIATTR_EXTERNS
	.align		4
        /*0010*/ 	.byte	0x04, 0x0f
        /*0012*/ 	.short	(.L_379 - .L_378)


	//   ....[0]....
	.align		4
.L_378:
        /*0014*/ 	.word	index@(vprintf)


	//----- nvinfo : EIATTR_MERCURY_ISA_VERSION
	.align		4
.L_379:
        /*0018*/ 	.byte	0x03, 0x5f
        /*001a*/ 	.short	0x0101


	//----- nvinfo : EIATTR_VRC_CTA_INIT_COUNT
	.align		4
        /*001c*/ 	.byte	0x02, 0x4a
	.zero		1
	.zero		1


	//----- nvinfo : EIATTR_SYSCALL_OFFSETS
	.align		4
        /*0020*/ 	.byte	0x04, 0x46
        /*0022*/ 	.short	(.L_381 - .L_380)


	//   ....[0]....
.L_380:
        /*0024*/ 	.word	0x00000130


	//   ....[1]....
        /*0028*/ 	.word	0x00000290


	//   ....[2]....
        /*002c*/ 	.word	0x00000340


	//----- nvinfo : EIATTR_EXIT_INSTR_OFFSETS
	.align		4
.L_381:
        /*0030*/ 	.byte	0x04, 0x1c
        /*0032*/ 	.short	(.L_383 - .L_382)


	//   ....[0]....
.L_382:
        /*0034*/ 	.word	0x00000350


	//----- nvinfo : EIATTR_SW_WAR
	.align		4
.L_383:
        /*0038*/ 	.byte	0x04, 0x36
        /*003a*/ 	.short	(.L_385 - .L_384)
.L_384:
        /*003c*/ 	.word	0x00000008
.L_385:


//--------------------- .nv.info._Z23test_cvt_rni_sat_s8_f32v --------------------------
	.section	.nv.info._Z23test_cvt_rni_sat_s8_f32v,"",@"SHT_CUDA_INFO"
	.sectionflags	@""
	.align	4


	//----- nvinfo : EIATTR_CUDA_API_VERSION
	.align		4
        /*0000*/ 	.byte	0x04, 0x37
        /*0002*/ 	.short	(.L_387 - .L_386)
.L_386:
        /*0004*/ 	.word	0x00000082


	//----- nvinfo : EIATTR_SPARSE_MMA_MASK
	.align		4
.L_387:
        /*0008*/ 	.byte	0x03, 0x50
        /*000a*/ 	.short	0x0000


	//----- nvinfo : EIATTR_MAXREG_COUNT
	.align		4
        /*000c*/ 	.byte	0x03, 0x1b
        /*000e*/ 	.short	0x00ff


	//----- nvinfo : EIATTR_EXTERNS
	.align		4
        /*0010*/ 	.byte	0x04, 0x0f
        /*0012*/ 	.short	(.L_389 - .L_388)


	//   ....[0]....
	.align		4
.L_388:
        /*0014*/ 	.word	index@(vprintf)


	//----- nvinfo : EIATTR_MERCURY_ISA_VERSION
	.align		4
.L_389:
        /*0018*/ 	.byte	0x03, 0x5f
        /*001a*/ 	.short	0x0101


	//----- nvinfo : EIATTR_VRC_CTA_INIT_COUNT
	.align		4
        /*001c*/ 	.byte	0x02, 0x4a
	.zero		1
	.zero		1


	//----- nvinfo : EIATTR_SYSCALL_OFFSETS
	.align		4
        /*0020*/ 	.byte	0x04, 0x46
        /*0022*/ 	.short	(.L_391 - .L_390)


	//   ....[0]....
.L_390:
        /*0024*/ 	.word	0x00000100


	//   ....[1]....
        /*0028*/ 	.word	0x00000250


	//   ....[2]....
        /*002c*/ 	.word	0x00000300


	//----- nvinfo : EIATTR_EXIT_INSTR_OFFSETS
	.align		4
.L_391:
        /*0030*/ 	.byte	0x04, 0x1c
        /*0032*/ 	.short	(.L_393 - .L_392)


	//   ....[0]....
.L_392:
        /*0034*/ 	.word	0x00000310


	//----- nvinfo : EIATTR_SW_WAR
	.align		4
.L_393:
        /*0038*/ 	.byte	0x04, 0x36
        /*003a*/ 	.short	(.L_395 - .L_394)
.L_394:
        /*003c*/ 	.word	0x00000008
.L_395:


//--------------------- .nv.info._Z19test_cvt_sat_s8_u32v --------------------------
	.section	.nv.info._Z19test_cvt_sat_s8_u32v,"",@"SHT_CUDA_INFO"
	.sectionflags	@""
	.align	4


	//----- nvinfo : EIATTR_CUDA_API_VERSION
	.align		4
        /*0000*/ 	.byte	0x04, 0x37
        /*0002*/ 	.short	(.L_397 - .L_396)
.L_396:
        /*0004*/ 	.word	0x00000082


	//----- nvinfo : EIATTR_SPARSE_MMA_MASK
	.align		4
.L_397:
        /*0008*/ 	.byte	0x03, 0x50
        /*000a*/ 	.short	0x0000


	//----- nvinfo : EIATTR_MAXREG_COUNT
	.align		4
        /*000c*/ 	.byte	0x03, 0x1b
        /*000e*/ 	.short	0x00ff


	//----- nvinfo : EIATTR_EXTERNS
	.align		4
        /*0010*/ 	.byte	0x04, 0x0f
        /*0012*/ 	.short	(.L_399 - .L_398)


	//   ....[0]....
	.align		4
.L_398:
        /*0014*/ 	.word	index@(vprintf)


	//----- nvinfo : EIATTR_MERCURY_ISA_VERSION
	.align		4
.L_399:
        /*0018*/ 	.byte	0x03, 0x5f
        /*001a*/ 	.short	0x0101


	//----- nvinfo : EIATTR_VRC_CTA_INIT_COUNT
	.align		4
        /*001c*/ 	.byte	0x02, 0x4a
	.zero		1
	.zero		1


	//----- nvinfo : EIATTR_SYSCALL_OFFSETS
	.align		4
        /*0020*/ 	.byte	0x04, 0x46
        /*0022*/ 	.short	(.L_401 - .L_400)


	//   ....[0]....
.L_400:
        /*0024*/ 	.word	0x00000100


	//   ....[1]....
        /*0028*/ 	.word	0x000001a0


	//   ....[2]....
        /*002c*/ 	.word	0x00000250


	//----- nvinfo : EIATTR_EXIT_INSTR_OFFSETS
	.align		4
.L_401:
        /*0030*/ 	.byte	0x04, 0x1c
        /*0032*/ 	.short	(.L_403 - .L_402)


	//   ....[0]....
.L_402:
        /*0034*/ 	.word	0x00000260


	//----- nvinfo : EIATTR_SW_WAR
	.align		4
.L_403:
        /*0038*/ 	.byte	0x04, 0x36
        /*003a*/ 	.short	(.L_405 - .L_404)
.L_404:
        /*003c*/ 	.word	0x00000008
.L_405:


//--------------------- .nv.info._Z19test_cvt_sat_s8_s32v --------------------------
	.section	.nv.info._Z19test_cvt_sat_s8_s32v,"",@"SHT_CUDA_INFO"
	.sectionflags	@""
	.align	4


	//----- nvinfo : EIATTR_CUDA_API_VERSION
	.align		4
        /*0000*/ 	.byte	0x04, 0x37
        /*0002*/ 	.short	(.L_407 - .L_406)
.L_406:
        /*0004*/ 	.word	0x00000082


	//----- nvinfo : EIATTR_SPARSE_MMA_MASK
	.align		4
.L_407:
        /*0008*/ 	.byte	0x03, 0x50
        /*000a*/ 	.short	0x0000


	//----- nvinfo : EIATTR_MAXREG_COUNT
	.align		4
        /*000c*/ 	.byte	0x03, 0x1b
        /*000e*/ 	.short	0x00ff


	//----- nvinfo : EIATTR_EXTERNS
	.align		4
        /*0010*/ 	.byte	0x04, 0x0f
        /*0012*/ 	.short	(.L_409 - .L_408)


	//   ....[0]....
	.align		4
.L_408:
        /*0014*/ 	.word	index@(vprintf)


	//----- nvinfo : EIATTR_MERCURY_ISA_VERSION
	.align		4
.L_409:
        /*0018*/ 	.byte	0x03, 0x5f
        /*001a*/ 	.short	0x0101


	//----- nvinfo : EIATTR_VRC_CTA_INIT_COUNT
	.align		4
        /*001c*/ 	.byte	0x02, 0x4a
	.zero		1
	.zero		1


	//----- nvinfo : EIATTR_SYSCALL_OFFSETS
	.align		4
        /*0020*/ 	.byte	0x04, 0x46
        /*0022*/ 	.short	(.L_411 - .L_410)


	//   ....[0]....
.L_410:
        /*0024*/ 	.word	0x00000100


	//   ....[1]....
        /*0028*/ 	.word	0x000001a0


	//   ....[2]....
        /*002c*/ 	.word	0x00000250


	//----- nvinfo : EIATTR_EXIT_INSTR_OFFSETS
	.align		4
.L_411:
        /*0030*/ 	.byte	0x04, 0x1c
        /*0032*/ 	.short	(.L_413 - .L_412)


	//   ....[0]....
.L_412:
        /*0034*/ 	.word	0x00000260


	//----- nvinfo : EIATTR_SW_WAR
	.align		4
.L_413:
        /*0038*/ 	.byte	0x04, 0x36
        /*003a*/ 	.short	(.L_415 - .L_414)
.L_414:
        /*003c*/ 	.word	0x00000008
.L_415:


//--------------------- .nv.info._Z19test_cvt_sat_s8_u16v --------------------------
	.section	.nv.info._Z19test_cvt_sat_s8_u16v,"",@"SHT_CUDA_INFO"
	.sectionflags	@""
	.align	4


	//----- nvinfo : EIATTR_CUDA_API_VERSION
	.align		4
        /*0000*/ 	.byte	0x04, 0x37
        /*0002*/ 	.short	(.L_417 - .L_416)
.L_416:
        /*0004*/ 	.word	0x00000082


	//----- nvinfo : EIATTR_SPARSE_MMA_MASK
	.align		4
.L_417:
        /*0008*/ 	.byte	0x03, 0x50
        /*000a*/ 	.short	0x0000


	//----- nvinfo : EIATTR_MAXREG_COUNT
	.align		4
        /*000c*/ 	.byte	0x03, 0x1b
        /*000e*/ 	.short	0x00ff


	//----- nvinfo : EIATTR_EXTERNS
	.align		4
        /*0010*/ 	.byte	0x04, 0x0f
        /*0012*/ 	.short	(.L_419 - .L_418)


	//   ....[0]....
	.align		4
.L_418:
        /*0014*/ 	.word	index@(vprintf)


	//----- nvinfo : EIATTR_MERCURY_ISA_VERSION
	.align		4
.L_419:
        /*0018*/ 	.byte	0x03, 0x5f
        /*001a*/ 	.short	0x0101


	//----- nvinfo : EIATTR_VRC_CTA_INIT_COUNT
	.align		4
        /*001c*/ 	.byte	0x02, 0x4a
	.zero		1
	.zero		1


	//----- nvinfo : EIATTR_SYSCALL_OFFSETS
	.align		4
        /*0020*/ 	.byte	0x04, 0x46
        /*0022*/ 	.short	(.L_421 - .L_420)


	//   ....[0]....
.L_420:
        /*0024*/ 	.word	0x00000100


	//   ....[1]....
        /*0028*/ 	.word	0x000001a0


	//   ....[2]....
        /*002c*/ 	.word	0x00000250


	//----- nvinfo : EIATTR_EXIT_INSTR_OFFSETS
	.align		4
.L_421:
        /*0030*/ 	.byte	0x04, 0x1c
        /*0032*/ 	.short	(.L_423 - .L_422)


	//   ....[0]....
.L_422:
        /*0034*/ 	.word	0x00000260


	//----- nvinfo : EIATTR_SW_WAR
	.align		4
.L_423:
        /*0038*/ 	.byte	0x04, 0x36
        /*003a*/ 	.short	(.L_425 - .L_424)
.L_424:
        /*003c*/ 	.word	0x00000008
.L_425:


//--------------------- .nv.info._Z19test_cvt_sat_s8_s16v --------------------------
	.section	.nv.info._Z19test_cvt_sat_s8_s16v,"",@"SHT_CUDA_INFO"
	.sectionflags	@""
	.align	4


	//----- nvinfo : EIATTR_CUDA_API_VERSION
	.align		4
        /*0000*/ 	.byte	0x04, 0x37
        /*0002*/ 	.short	(.L_427 - .L_426)
.L_426:
        /*0004*/ 	.word	0x00000082


	//----- nvinfo : EIATTR_SPARSE_MMA_MASK
	.align		4
.L_427:
        /*0008*/ 	.byte	0x03, 0x50
        /*000a*/ 	.short	0x0000


	//----- nvinfo : EIATTR_MAXREG_COUNT
	.align		4
        /*000c*/ 	.byte	0x03, 0x1b
        /*000e*/ 	.short	0x00ff


	//----- nvinfo : EIATTR_EXTERNS
	.align		4
        /*0010*/ 	.byte	0x04, 0x0f
        /*0012*/ 	.short	(.L_429 - .L_428)


	//   ....[0]....
	.align		4
.L_428:
        /*0014*/ 	.word	index@(vprintf)


	//----- nvinfo : EIATTR_MERCURY_ISA_VERSION
	.align		4
.L_429:
        /*0018*/ 	.byte	0x03, 0x5f
        /*001a*/ 	.short	0x0101


	//----- nvinfo : EIATTR_VRC_CTA_INIT_COUNT
	.align		4
        /*001c*/ 	.byte	0x02, 0x4a
	.zero		1
	.zero		1


	//----- nvinfo : EIATTR_SYSCALL_OFFSETS
	.align		4
        /*0020*/ 	.byte	0x04, 0x46
        /*0022*/ 	.short	(.L_431 - .L_430)


	//   ....[0]....
.L_430:
        /*0024*/ 	.word	0x00000100


	//   ....[1]....
        /*0028*/ 	.word	0x000001a0


	//   ....[2]....
        /*002c*/ 	.word	0x00000250


	//----- nvinfo : EIATTR_EXIT_INSTR_OFFSETS
	.align		4
.L_431:
        /*0030*/ 	.byte	0x04, 0x1c
        /*0032*/ 	.short	(.L_433 - .L_432)


	//   ....[0]....
.L_432:
        /*0034*/ 	.word	0x00000260


	//----- nvinfo : EIATTR_SW_WAR
	.align		4
.L_433:
        /*0038*/ 	.byte	0x04, 0x36
        /*003a*/ 	.short	(.L_435 - .L_434)
.L_434:
        /*003c*/ 	.word	0x00000008
.L_435:


//--------------------- .nv.info._Z18test_cvt_sat_s8_u8v --------------------------
	.section	.nv.info._Z18test_cvt_sat_s8_u8v,"",@"SHT_CUDA_INFO"
	.sectionflags	@""
	.align	4


	//----- nvinfo : EIATTR_CUDA_API_VERSION
	.align		4
        /*0000*/ 	.byte	0x04, 0x37
        /*0002*/ 	.short	(.L_437 - .L_436)
.L_436:
        /*0004*/ 	.word	0x00000082


	//----- nvinfo : EIATTR_SPARSE_MMA_MASK
	.align		4
.L_437:
        /*0008*/ 	.byte	0x03, 0x50
        /*000a*/ 	.short	0x0000


	//----- nvinfo : EIATTR_MAXREG_COUNT
	.align		4
        /*000c*/ 	.byte	0x03, 0x1b
        /*000e*/ 	.short	0x00ff


	//----- nvinfo : EIATTR_EXTERNS
	.align		4
        /*0010*/ 	.byte	0x04, 0x0f
        /*0012*/ 	.short	(.L_439 - .L_438)


	//   ....[0]....
	.align		4
.L_438:
        /*0014*/ 	.word	index@(vprintf)


	//----- nvinfo : EIATTR_MERCURY_ISA_VERSION
	.align		4
.L_439:
        /*0018*/ 	.byte	0x03, 0x5f
        /*001a*/ 	.short	0x0101


	//----- nvinfo : EIATTR_VRC_CTA_INIT_COUNT
	.align		4
        /*001c*/ 	.byte	0x02, 0x4a
	.zero		1
	.zero		1


	//----- nvinfo : EIATTR_SYSCALL_OFFSETS
	.align		4
        /*0020*/ 	.byte	0x04, 0x46
        /*0022*/ 	.short	(.L_441 - .L_440)


	//   ....[0]....
.L_440:
        /*0024*/ 	.word	0x00000100


	//   ....[1]....
        /*0028*/ 	.word	0x000001a0


	//   ....[2]....
        /*002c*/ 	.word	0x00000250


	//----- nvinfo : EIATTR_EXIT_INSTR_OFFSETS
	.align		4
.L_441:
        /*0030*/ 	.byte	0x04, 0x1c
        /*0032*/ 	.short	(.L_443 - .L_442)


	//   ....[0]....
.L_442:
        /*0034*/ 	.word	0x00000260


	//----- nvinfo : EIATTR_SW_WAR
	.align		4
.L_443:
        /*0038*/ 	.byte	0x04, 0x36
        /*003a*/ 	.short	(.L_445 - .L_444)
.L_444:
        /*003c*/ 	.word	0x00000008
.L_445:


//--------------------- .nv.info._Z23test_cvt_rni_sat_u8_f64v --------------------------
	.section	.nv.info._Z23test_cvt_rni_sat_u8_f64v,"",@"SHT_CUDA_INFO"
	.sectionflags	@""
	.align	4


	//----- nvinfo : EIATTR_CUDA_API_VERSION
	.align		4
        /*0000*/ 	.byte	0x04, 0x37
        /*0002*/ 	.short	(.L_447 - .L_446)
.L_446:
        /*0004*/ 	.word	0x00000082


	//----- nvinfo : EIATTR_SPARSE_MMA_MASK
	.align		4
.L_447:
        /*0008*/ 	.byte	0x03, 0x50
        /*000a*/ 	.short	0x0000


	//----- nvinfo : EIATTR_MAXREG_COUNT
	.align		4
        /*000c*/ 	.byte	0x03, 0x1b
        /*000e*/ 	.short	0x00ff


	//----- nvinfo : EIATTR_EXTERNS
	.align		4
        /*0010*/ 	.byte	0x04, 0x0f
        /*0012*/ 	.short	(.L_449 - .L_448)


	//   ....[0]....
	.align		4
.L_448:
        /*0014*/ 	.word	index@(vprintf)


	//----- nvinfo : EIATTR_MERCURY_ISA_VERSION
	.align		4
.L_449:
        /*0018*/ 	.byte	0x03, 0x5f
        /*001a*/ 	.short	0x0101


	//----- nvinfo : EIATTR_VRC_CTA_INIT_COUNT
	.align		4
        /*001c*/ 	.byte	0x02, 0x4a
	.zero		1
	.zero		1


	//----- nvinfo : EIATTR_SYSCALL_OFFSETS
	.align		4
        /*0020*/ 	.byte	0x04, 0x46
        /*0022*/ 	.short	(.L_451 - .L_450)


	//   ....[0]....
.L_450:
        /*0024*/ 	.word	0x00000130


	//   ....[1]....
        /*0028*/ 	.word	0x00000280


	//   ....[2]....
        /*002c*/ 	.word	0x00000330


	//----- nvinfo : EIATTR_EXIT_INSTR_OFFSETS
	.align		4
.L_451:
        /*0030*/ 	.byte	0x04, 0x1c
        /*0032*/ 	.short	(.L_453 - .L_452)


	//   ....[0]....
.L_452:
        /*0034*/ 	.word	0x00000340


	//----- nvinfo : EIATTR_SW_WAR
	.align		4
.L_453:
        /*0038*/ 	.byte	0x04, 0x36
        /*003a*/ 	.short	(.L_455 - .L_454)
.L_454:
        /*003c*/ 	.word	0x00000008
.L_455:


//--------------------- .nv.info._Z18test_saturate_castv --------------------------
	.section	.nv.info._Z18test_saturate_castv,"",@"SHT_CUDA_INFO"
	.sectionflags	@""
	.align	4


	//----- nvinfo : EIATTR_CUDA_API_VERSION
	.align		4
        /*0000*/ 	.byte	0x04, 0x37
        /*0002*/ 	.short	(.L_457 - .L_456)
.L_456:
        /*0004*/ 	.word	0x00000082


	//----- nvinfo : EIATTR_SPARSE_MMA_MASK
	.align		4
.L_457:
        /*0008*/ 	.byte	0x03, 0x50
        /*000a*/ 	.short	0x0000


	//----- nvinfo : EIATTR_MAXREG_COUNT
	.align		4
        /*000c*/ 	.byte	0x03, 0x1b
        /*000e*/ 	.short	0x00ff


	//----- nvinfo : EIATTR_EXTERNS
	.align		4
        /*0010*/ 	.byte	0x04, 0x0f
        /*0012*/ 	.short	(.L_459 - .L_458)


	//   ....[0]....
	.align		4
.L_458:
        /*0014*/ 	.word	index@(vprintf)


	//   ....[1]....
	.align		4
        /*0018*/ 	.word	index@(__assertfail)


	//----- nvinfo : EIATTR_MERCURY_ISA_VERSION
	.align		4
.L_459:
        /*001c*/ 	.byte	0x03, 0x5f
        /*001e*/ 	.short	0x0101


	//----- nvinfo : EIATTR_VRC_CTA_INIT_COUNT
	.align		4
        /*0020*/ 	.byte	0x02, 0x4a
	.zero		1
	.zero		1


	//----- nvinfo : EIATTR_SYSCALL_OFFSETS
	.align		4
        /*0024*/ 	.byte	0x04, 0x46
        /*0026*/ 	.short	(.L_461 - .L_460)


	//   ....[0]....
.L_460:
        /*0028*/ 	.word	0x00000100


	//   ....[1]....
        /*002c*/ 	.word	0x00000240


	//   ....[2]....
        /*0030*/ 	.word	0x000002f0


	//   ....[3]....
        /*0034*/ 	.word	0x00000410


	//----- nvinfo : EIATTR_EXIT_INSTR_OFFSETS
	.align		4
.L_461:
        /*0038*/ 	.byte	0x04, 0x1c
        /*003a*/ 	.short	(.L_463 - .L_462)


	//   ....[0]....
.L_462:
        /*003c*/ 	.word	0x00000310


	//   ....[1]....
        /*0040*/ 	.word	0x00000420


	//----- nvinfo : EIATTR_SW_WAR
	.align		4
.L_463:
        /*0044*/ 	.byte	0x04, 0x36
        /*0046*/ 	.short	(.L_465 - .L_464)
.L_464:
        /*0048*/ 	.word	0x00000008
.L_465:


//--------------------- .nv.info._Z19test_cvt_sat_u8_u32v --------------------------
	.section	.nv.info._Z19test_cvt_sat_u8_u32v,"",@"SHT_CUDA_INFO"
	.sectionflags	@""
	.align	4


	//----- nvinfo : EIATTR_CUDA_API_VERSION
	.align		4
        /*0000*/ 	.byte	0x04, 0x37
        /*0002*/ 	.short	(.L_467 - .L_466)
.L_466:
        /*0004*/ 	.word	0x00000082


	//----- nvinfo : EIATTR_SPARSE_MMA_MASK
	.align		4
.L_467:
        /*0008*/ 	.byte	0x03, 0x50
        /*000a*/ 	.short	0x0000


	//----- nvinfo : EIATTR_MAXREG_COUNT
	.align		4
        /*000c*/ 	.byte	0x03, 0x1b
        /*000e*/ 	.short	0x00ff


	//----- nvinfo : EIATTR_EXTERNS
	.align		4
        /*0010*/ 	.byte	0x04, 0x0f
        /*0012*/ 	.short	(.L_469 - .L_468)


	//   ....[0]....
	.align		4
.L_468:
        /*0014*/ 	.word	index@(vprintf)


	//----- nvinfo : EIATTR_MERCURY_ISA_VERSION
	.align		4
.L_469:
        /*0018*/ 	.byte	0x03, 0x5f
        /*001a*/ 	.short	0x0101


	//----- nvinfo : EIATTR_VRC_CTA_INIT_COUNT
	.align		4
        /*001c*/ 	.byte	0x02, 0x4a
	.zero		1
	.zero		1


	//----- nvinfo : EIATTR_SYSCALL_OFFSETS
	.align		4
        /*0020*/ 	.byte	0x04, 0x46
        /*0022*/ 	.short	(.L_471 - .L_470)


	//   ....[0]....
.L_470:
        /*0024*/ 	.word	0x00000100


	//   ....[1]....
        /*0028*/ 	.word	0x000001a0


	//   ....[2]....
        /*002c*/ 	.word	0x00000250


	//----- nvinfo : EIATTR_EXIT_INSTR_OFFSETS
	.align		4
.L_471:
        /*0030*/ 	.byte	0x04, 0x1c
        /*0032*/ 	.short	(.L_473 - .L_472)


	//   ....[0]....
.L_472:
        /*0034*/ 	.word	0x00000260


	//----- nvinfo : EIATTR_SW_WAR
	.align		4
.L_473:
        /*0038*/ 	.byte	0x04, 0x36
        /*003a*/ 	.short	(.L_475 - .L_474)
.L_474:
        /*003c*/ 	.word	0x00000008
.L_475:


//--------------------- .nv.info._Z19test_cvt_sat_u8_s32v --------------------------
	.section	.nv.info._Z19test_cvt_sat_u8_s32v,"",@"SHT_CUDA_INFO"
	.sectionflags	@""
	.align	4


	//----- nvinfo : EIATTR_CUDA_API_VERSION
	.align		4
        /*0000*/ 	.byte	0x04, 0x37
        /*0002*/ 	.short	(.L_477 - .L_476)
.L_476:
        /*0004*/ 	.word	0x00000082


	//----- nvinfo : EIATTR_SPARSE_MMA_MASK
	.align		4
.L_477:
        /*0008*/ 	.byte	0x03, 0x50
        /*000a*/ 	.short	0x0000


	//----- nvinfo : EIATTR_MAXREG_COUNT
	.align		4
        /*000c*/ 	.byte	0x03, 0x1b
        /*000e*/ 	.short	0x00ff


	//----- nvinfo : EIATTR_EXTERNS
	.align		4
        /*0010*/ 	.byte	0x04, 0x0f
        /*0012*/ 	.short	(.L_479 - .L_478)


	//   ....[0]....
	.align		4
.L_478:
        /*0014*/ 	.word	index@(vprintf)


	//----- nvinfo : EIATTR_MERCURY_ISA_VERSION
	.align		4
.L_479:
        /*0018*/ 	.byte	0x03, 0x5f
        /*001a*/ 	.short	0x0101


	//----- nvinfo : EIATTR_VRC_CTA_INIT_COUNT
	.align		4
        /*001c*/ 	.byte	0x02, 0x4a
	.zero		1
	.zero		1


	//----- nvinfo : EIATTR_SYSCALL_OFFSETS
	.align		4
        /*0020*/ 	.byte	0x04, 0x46
        /*0022*/ 	.short	(.L_481 - .L_480)


	//   ....[0]....
.L_480:
        /*0024*/ 	.word	0x00000100


	//   ....[1]....
        /*0028*/ 	.word	0x000001a0


	//   ....[2]....
        /*002c*/ 	.word	0x00000250


	//----- nvinfo : EIATTR_EXIT_INSTR_OFFSETS
	.align		4
.L_481:
        /*0030*/ 	.byte	0x04, 0x1c
        /*0032*/ 	.short	(.L_483 - .L_482)


	//   ....[0]....
.L_482:
        /*0034*/ 	.word	0x00000260


	//----- nvinfo : EIATTR_SW_WAR
	.align		4
.L_483:
        /*0038*/ 	.byte	0x04, 0x36
        /*003a*/ 	.short	(.L_485 - .L_484)
.L_484:
        /*003c*/ 	.word	0x00000008
.L_485:


//--------------------- .nv.info._Z19test_cvt_sat_u8_u16v --------------------------
	.section	.nv.info._Z19test_cvt_sat_u8_u16v,"",@"SHT_CUDA_INFO"
	.sectionflags	@""
	.align	4


	//----- nvinfo : EIATTR_CUDA_API_VERSION
	.align		4
        /*0000*/ 	.byte	0x04, 0x37
        /*0002*/ 	.short	(.L_487 - .L_486)
.L_486:
        /*0004*/ 	.word	0x00000082


	//----- nvinfo : EIATTR_SPARSE_MMA_MASK
	.align		4
.L_487:
        /*0008*/ 	.byte	0x03, 0x50
        /*000a*/ 	.short	0x0000


	//----- nvinfo : EIATTR_MAXREG_COUNT
	.align		4
        /*000c*/ 	.byte	0x03, 0x1b
        /*000e*/ 	.short	0x00ff


	//----- nvinfo : EIATTR_EXTERNS
	.align		4
        /*0010*/ 	.byte	0x04, 0x0f
        /*0012*/ 	.short	(.L_489 - .L_488)


	//   ....[0]....
	.align		4
.L_488:
        /*0014*/ 	.word	index@(vprintf)


	//----- nvinfo : EIATTR_MERCURY_ISA_VERSION
	.align		4
.L_489:
        /*0018*/ 	.byte	0x03, 0x5f
        /*001a*/ 	.short	0x0101


	//----- nvinfo : EIATTR_VRC_CTA_INIT_COUNT
	.align		4
        /*001c*/ 	.byte	0x02, 0x4a
	.zero		1
	.zero		1


	//----- nvinfo : EIATTR_SYSCALL_OFFSETS
	.align		4
        /*0020*/ 	.byte	0x04, 0x46
        /*0022*/ 	.short	(.L_491 - .L_490)


	//   ....[0]....
.L_490:
        /*0024*/ 	.word	0x00000100


	//   ....[1]....
        /*0028*/ 	.word	0x000001a0


	//   ....[2]....
        /*002c*/ 	.word	0x00000250


	//----- nvinfo : EIATTR_EXIT_INSTR_OFFSETS
	.align		4
.L_491:
        /*0030*/ 	.byte	0x04, 0x1c
        /*0032*/ 	.short	(.L_493 - .L_492)


	//   ....[0]....
.L_492:
        /*0034*/ 	.word	0x00000260


	//----- nvinfo : EIATTR_SW_WAR
	.align		4
.L_493:
        /*0038*/ 	.byte	0x04, 0x36
        /*003a*/ 	.short	(.L_495 - .L_494)
.L_494:
        /*003c*/ 	.word	0x00000008
.L_495:


//--------------------- .nv.info._Z19test_cvt_sat_u8_s16v --------------------------
	.section	.nv.info._Z19test_cvt_sat_u8_s16v,"",@"SHT_CUDA_INFO"
	.sectionflags	@""
	.align	4


	//----- nvinfo : EIATTR_CUDA_API_VERSION
	.align		4
        /*0000*/ 	.byte	0x04, 0x37
        /*0002*/ 	.short	(.L_497 - .L_496)
.L_496:
        /*0004*/ 	.word	0x00000082


	//----- nvinfo : EIATTR_SPARSE_MMA_MASK
	.align		4
.L_497:
        /*0008*/ 	.byte	0x03, 0x50
        /*000a*/ 	.short	0x0000


	//----- nvinfo : EIATTR_MAXREG_COUNT
	.align		4
        /*000c*/ 	.byte	0x03, 0x1b
        /*000e*/ 	.short	0x00ff


	//----- nvinfo : EIATTR_EXTERNS
	.align		4
        /*0010*/ 	.byte	0x04, 0x0f
        /*0012*/ 	.short	(.L_499 - .L_498)


	//   ....[0]....
	.align		4
.L_498:
        /*0014*/ 	.word	index@(vprintf)


	//----- nvinfo : EIATTR_MERCURY_ISA_VERSION
	.align		4
.L_499:
        /*0018*/ 	.byte	0x03, 0x5f
        /*001a*/ 	.short	0x0101


	//----- nvinfo : EIATTR_VRC_CTA_INIT_COUNT
	.align		4
        /*001c*/ 	.byte	0x02, 0x4a
	.zero		1
	.zero		1


	//----- nvinfo : EIATTR_SYSCALL_OFFSETS
	.align		4
        /*0020*/ 	.byte	0x04, 0x46
        /*0022*/ 	.short	(.L_501 - .L_500)


	//   ....[0]....
.L_500:
        /*0024*/ 	.word	0x00000100


	//   ....[1]....
        /*0028*/ 	.word	0x000001a0


	//   ....[2]....
        /*002c*/ 	.word	0x00000250


	//----- nvinfo : EIATTR_EXIT_INSTR_OFFSETS
	.align		4
.L_501:
        /*0030*/ 	.byte	0x04, 0x1c
        /*0032*/ 	.short	(.L_503 - .L_502)


	//   ....[0]....
.L_502:
        /*0034*/ 	.word	0x00000260


	//----- nvinfo : EIATTR_SW_WAR
	.align		4
.L_503:
        /*0038*/ 	.byte	0x04, 0x36
        /*003a*/ 	.short	(.L_505 - .L_504)
.L_504:
        /*003c*/ 	.word	0x00000008
.L_505:


//--------------------- .nv.info._Z18test_cvt_sat_u8_s8v --------------------------
	.section	.nv.info._Z18test_cvt_sat_u8_s8v,"",@"SHT_CUDA_INFO"
	.sectionflags	@""
	.align	4


	//----- nvinfo : EIATTR_CUDA_API_VERSION
	.align		4
        /*0000*/ 	.byte	0x04, 0x37
        /*0002*/ 	.short	(.L_507 - .L_506)
.L_506:
        /*0004*/ 	.word	0x00000082


	//----- nvinfo : EIATTR_SPARSE_MMA_MASK
	.align		4
.L_507:
        /*0008*/ 	.byte	0x03, 0x50
        /*000a*/ 	.short	0x0000


	//----- nvinfo : EIATTR_MAXREG_COUNT
	.align		4
        /*000c*/ 	.byte	0x03, 0x1b
        /*000e*/ 	.short	0x00ff


	//----- nvinfo : EIATTR_EXTERNS
	.align		4
        /*0010*/ 	.byte	0x04, 0x0f
        /*0012*/ 	.short	(.L_509 - .L_508)


	//   ....[0]....
	.align		4
.L_508:
        /*0014*/ 	.word	index@(vprintf)


	//----- nvinfo : EIATTR_MERCURY_ISA_VERSION
	.align		4
.L_509:
        /*0018*/ 	.byte	0x03, 0x5f
        /*001a*/ 	.short	0x0101


	//----- nvinfo : EIATTR_VRC_CTA_INIT_COUNT
	.align		4
        /*001c*/ 	.byte	0x02, 0x4a
	.zero		1
	.zero		1


	//----- nvinfo : EIATTR_SYSCALL_OFFSETS
	.align		4
        /*0020*/ 	.byte	0x04, 0x46
        /*0022*/ 	.short	(.L_511 - .L_510)


	//   ....[0]....
.L_510:
        /*0024*/ 	.word	0x00000100


	//   ....[1]....
        /*0028*/ 	.word	0x000001a0


	//   ....[2]....
        /*002c*/ 	.word	0x00000250


	//----- nvinfo : EIATTR_EXIT_INSTR_OFFSETS
	.align		4
.L_511:
        /*0030*/ 	.byte	0x04, 0x1c
        /*0032*/ 	.short	(.L_513 - .L_512)


	//   ....[0]....
.L_512:
        /*0034*/ 	.word	0x00000260


	//----- nvinfo : EIATTR_SW_WAR
	.align		4
.L_513:
        /*0038*/ 	.byte	0x04, 0x36
        /*003a*/ 	.short	(.L_515 - .L_514)
.L_514:
        /*003c*/ 	.word	0x00000008
.L_515:


//--------------------- .nv.callgraph             --------------------------
	.section	.nv.callgraph,"",@"SHT_CUDA_CALLGRAPH"
	.align	4
	.sectionentsize	8
	.align		4
        /*0000*/ 	.word	0x00000000
	.align		4
        /*0004*/ 	.word	0xffffffff
	.align		4
        /*0008*/ 	.word	index@(_Z9float2intv)
	.align		4
        /*000c*/ 	.word	index@(vprintf)
	.align		4
        /*0010*/ 	.word	index@(_Z20test_cvt_sat_u32_s32v)
	.align		4
        /*0014*/ 	.word	index@(vprintf)
	.align		4
        /*0018*/ 	.word	index@(_Z20test_cvt_sat_u32_s16v)
	.align		4
        /*001c*/ 	.word	index@(vprintf)
	.align		4
        /*0020*/ 	.word	index@(_Z19test_cvt_sat_u32_s8v)
	.align		4
        /*0024*/ 	.word	index@(vprintf)
	.align		4
        /*0028*/ 	.word	index@(_Z20test_cvt_sat_s32_u32v)
	.align		4
        /*002c*/ 	.word	index@(vprintf)
	.align		4
        /*0030*/ 	.word	index@(_Z24test_cvt_rni_sat_s16_f64v)
	.align		4
        /*0034*/ 	.word	index@(vprintf)
	.align		4
        /*0038*/ 	.word	index@(_Z24test_cvt_rni_sat_s16_f32v)
	.align		4
        /*003c*/ 	.word	index@(vprintf)
	.align		4
        /*0040*/ 	.word	index@(_Z20test_cvt_sat_s16_u32v)
	.align		4
        /*0044*/ 	.word	index@(vprintf)
	.align		4
        /*0048*/ 	.word	index@(_Z20test_cvt_sat_s16_s32v)
	.align		4
        /*004c*/ 	.word	index@(vprintf)
	.align		4
        /*0050*/ 	.word	index@(_Z20test_cvt_sat_s16_u16v)
	.align		4
        /*0054*/ 	.word	index@(vprintf)
	.align		4
        /*0058*/ 	.word	index@(_Z24test_cvt_rni_sat_u16_f64v)
	.align		4
        /*005c*/ 	.word	index@(vprintf)
	.align		4
        /*0060*/ 	.word	index@(_Z24test_cvt_rni_sat_u16_f32v)
	.align		4
        /*0064*/ 	.word	index@(vprintf)
	.align		4
        /*0068*/ 	.word	index@(_Z20test_cvt_sat_u16_u32v)
	.align		4
        /*006c*/ 	.word	index@(vprintf)
	.align		4
        /*0070*/ 	.word	index@(_Z20test_cvt_sat_u16_s32v)
	.align		4
        /*0074*/ 	.word	index@(vprintf)
	.align		4
        /*0078*/ 	.word	index@(_Z20test_cvt_sat_u16_s16v)
	.align		4
        /*007c*/ 	.word	index@(vprintf)
	.align		4
        /*0080*/ 	.word	index@(_Z19test_cvt_sat_u16_s8v)
	.align		4
        /*0084*/ 	.word	index@(vprintf)
	.align		4
        /*0088*/ 	.word	index@(_Z23test_cvt_rni_sat_s8_f64v)
	.align		4
        /*008c*/ 	.word	index@(vprintf)
	.align		4
        /*0090*/ 	.word	index@(_Z23test_cvt_rni_sat_s8_f32v)
	.align		4
        /*0094*/ 	.word	index@(vprintf)
	.align		4
        /*0098*/ 	.word	index@(_Z19test_cvt_sat_s8_u32v)
	.align		4
        /*009c*/ 	.word	index@(vprintf)
	.align		4
        /*00a0*/ 	.word	index@(_Z19test_cvt_sat_s8_s32v)
	.align		4
        /*00a4*/ 	.word	index@(vprintf)
	.align		4
        /*00a8*/ 	.word	index@(_Z19test_cvt_sat_s8_u16v)
	.align		4
        /*00ac*/ 	.word	index@(vprintf)
	.align		4
        /*00b0*/ 	.word	index@(_Z19test_cvt_sat_s8_s16v)
	.align		4
        /*00b4*/ 	.word	index@(vprintf)
	.align		4
        /*00b8*/ 	.word	index@(_Z18test_cvt_sat_s8_u8v)
	.align		4
        /*00bc*/ 	.word	index@(vprintf)
	.align		4
        /*00c0*/ 	.word	index@(_Z23test_cvt_rni_sat_u8_f64v)
	.align		4
        /*00c4*/ 	.word	index@(vprintf)
	.align		4
        /*00c8*/ 	.word	index@(_Z18test_saturate_castv)
	.align		4
        /*00cc*/ 	.word	index@(__assertfail)
	.align		4
        /*00d0*/ 	.word	index@(_Z18test_saturate_castv)
	.align		4
        /*00d4*/ 	.word	index@(vprintf)
	.align		4
        /*00d8*/ 	.word	index@(_Z19test_cvt_sat_u8_u32v)
	.align		4
        /*00dc*/ 	.word	index@(vprintf)
	.align		4
        /*00e0*/ 	.word	index@(_Z19test_cvt_sat_u8_s32v)
	.align		4
        /*00e4*/ 	.word	index@(vprintf)
	.align		4
        /*00e8*/ 	.word	index@(_Z19test_cvt_sat_u8_u16v)
	.align		4
        /*00ec*/ 	.word	index@(vprintf)
	.align		4
        /*00f0*/ 	.word	index@(_Z19test_cvt_sat_u8_s16v)
	.align		4
        /*00f4*/ 	.word	index@(vprintf)
	.align		4
        /*00f8*/ 	.word	index@(_Z18test_cvt_sat_u8_s8v)
	.align		4
        /*00fc*/ 	.word	index@(vprintf)
	.align		4
        /*0100*/ 	.word	0x00000000
	.align		4
        /*0104*/ 	.word	0xfffffffe
	.align		4
        /*0108*/ 	.word	0x00000000
	.align		4
        /*010c*/ 	.word	0xfffffffd
	.align		4
        /*0110*/ 	.word	0x00000000
	.align		4
        /*0114*/ 	.word	0xfffffffc


//--------------------- .nv.constant4             --------------------------
	.section	.nv.constant4,"a",@progbits
	.align	8
	.align		8
.nv.constant4:
        /*0000*/ 	.dword	vprintf
	.align		8
        /*0008*/ 	.dword	__unnamed_1
	.align		8
        /*0010*/ 	.dword	$str
	.align		8
        /*0018*/ 	.dword	$str$1
	.align		8
        /*0020*/ 	.dword	$str$2
	.align		8
        /*0028*/ 	.dword	$str$3
	.align		8
        /*0030*/ 	.dword	$str$4
	.align		8
        /*0038*/ 	.dword	$str$5
	.align		8
        /*0040*/ 	.dword	$str$6
	.align		8
        /*0048*/ 	.dword	$str$7
	.align		8
        /*0050*/ 	.dword	$str$8
	.align		8
        /*0058*/ 	.dword	$str$9
	.align		8
        /*0060*/ 	.dword	$str$10
	.align		8
        /*0068*/ 	.dword	$str$11
	.align		8
        /*0070*/ 	.dword	$str$12
	.align		8
        /*0078*/ 	.dword	$str$13
	.align		8
        /*0080*/ 	.dword	$str$14
	.align		8
        /*0088*/ 	.dword	$str$15
	.align		8
        /*0090*/ 	.dword	$str$16
	.align		8
        /*0098*/ 	.dword	$str$17
	.align		8
        /*00a0*/ 	.dword	$str$18
	.align		8
        /*00a8*/ 	.dword	$str$19
	.align		8
        /*00b0*/ 	.dword	$str$20
	.align		8
        /*00b8*/ 	.dword	$str$21
	.align		8
        /*00c0*/ 	.dword	$str$22
	.align		8
        /*00c8*/ 	.dword	$str$23
	.align		8
        /*00d0*/ 	.dword	$str$24
	.align		8
        /*00d8*/ 	.dword	$str$25
	.align		8
        /*00e0*/ 	.dword	$str$26
	.align		8
        /*00e8*/ 	.dword	$str$27
	.align		8
        /*00f0*/ 	.dword	$str$28
	.align		8
        /*00f8*/ 	.dword	$str$29
	.align		8
        /*0100*/ 	.dword	$str$30
	.align		8
        /*0108*/ 	.dword	$str$31
	.align		8
        /*0110*/ 	.dword	$str$32
	.align		8
        /*0118*/ 	.dword	$str$33
	.align		8
        /*0120*/ 	.dword	$str$34
	.align		8
        /*0128*/ 	.dword	__assertfail


//--------------------- .text._Z9float2intv       --------------------------
	.section	.text._Z9float2intv,"ax",@progbits
	.align	128
        .global         _Z9float2intv
        .type           _Z9float2intv,@function
        .size           _Z9float2intv,(.L_x_131 - _Z9float2intv)
        .other          _Z9float2intv,@"STO_CUDA_ENTRY STV_DEFAULT"
_Z9float2intv:
.text._Z9float2intv:
[----:B------:R-:W0:Y:S01]  /*0000*/  LDC R1, c[0x0][0x37c] ;  /* 0x0000df00ff017b82 */ /* 0x000e220000000800 */
[----:B------:R-:W1:Y:S01]  /*0010*/  LDCU UR4, c[0x0][0x2f8] ;  /* 0x00005f00ff0477ac */ /* 0x000e620008000800 */
[----:B0-----:R-:W-:Y:S01]  /*0020*/  VIADD R1, R1, 0xfffffff8 ;  /* 0xfffffff801017836 */ /* 0x001fe20000000000 */
[----:B------:R-:W-:Y:S01]  /*0030*/  MOV R17, 0x0 ;  /* 0x0000000000117802 */ /* 0x000fe20000000f00 */
[----:B------:R-:W-:Y:S01]  /*0040*/  IMAD.MOV.U32 R0, RZ, RZ, 0x78 ;  /* 0x00000078ff007424 */ /* 0x000fe200078e00ff */
[----:B------:R-:W0:Y:S03]  /*0050*/  LDCU UR5, c[0x0][0x2fc] ;  /* 0x00005f80ff0577ac */ /* 0x000e260008000800 */
[----:B------:R2:W3:Y:S01]  /*0060*/  LDC.64 R8, c[0x4][R17] ;  /* 0x0100000011087b82 */ /* 0x0004e20000000a00 */
[----:B------:R2:W-:Y:S01]  /*0070*/  STL [R1], R0 ;  /* 0x0000000001007387 */ /* 0x0005e20000100800 */
[----:B------:R-:W4:Y:S01]  /*0080*/  LDCU.64 UR6, c[0x4][0x120] ;  /* 0x01002400ff0677ac */ /* 0x000f220008000a00 */
[----:B-1----:R-:W-:-:S04]  /*0090*/  IADD3 R16, P0, PT, R1, UR4, RZ ;  /* 0x0000000401107c10 */ /* 0x002fc8000ff1e0ff */
[----:B0-----:R-:W-:Y:S02]  /*00a0*/  IADD3.X R2, PT, PT, RZ, UR5, RZ, P0, !PT ;  /* 0x00000005ff027c10 */ /* 0x001fe400087fe4ff */
[----:B------:R-:W-:Y:S01]  /*00b0*/  MOV R6, R16 ;  /* 0x0000001000067202 */ /* 0x000fe20000000f00 */
[----:B----4-:R-:W-:Y:S02]  /*00c0*/  IMAD.U32 R4, RZ, RZ, UR6 ;  /* 0x00000006ff047e24 */ /* 0x010fe4000f8e00ff */
[----:B------:R-:W-:Y:S02]  /*00d0*/  IMAD.U32 R5, RZ, RZ, UR7 ;  /* 0x00000007ff057e24 */ /* 0x000fe4000f8e00ff */
[----:B--2---:R-:W-:-:S07]  /*00e0*/  IMAD.MOV.U32 R7, RZ, RZ, R2 ;  /* 0x000000ffff077224 */ /* 0x004fce00078e0002 */
[----:B------:R-:W-:-:S07]  /*00f0*/  LEPC R20, `(.L_x_0) ;  /* 0x000000001014794e */ /* 0x000fce0000000000 */
[----:B---3--:R-:W-:Y:S05]  /*0100*/  CALL.ABS.NOINC R8 ;  /* 0x0000000008007343 */ /* 0x008fea0003c00000 */
.L_x_0:
[----:B------:R-:W-:Y:S01]  /*0110*/  IMAD.MOV.U32 R0, RZ, RZ, 0x79 ;  /* 0x00000079ff007424 */ /* 0x000fe200078e00ff */
[----:B------:R0:W1:Y:S01]  /*0120*/  LDC.64 R8, c[0x4][R17] ;  /* 0x0100000011087b82 */ /* 0x0000620000000a00 */
[----:B------:R-:W2:Y:S01]  /*0130*/  LDCU.64 UR4, c[0x4][0x120] ;  /* 0x01002400ff0477ac */ /* 0x000ea20008000a00 */
[----:B------:R-:W-:Y:S01]  /*0140*/  IMAD.MOV.U32 R6, RZ, RZ, R16 ;  /* 0x000000ffff067224 */ /* 0x000fe200078e0010 */
[----:B------:R-:W-:Y:S01]  /*0150*/  MOV R7, R2 ;  /* 0x0000000200077202 */ /* 0x000fe20000000f00 */
[----:B------:R0:W-:Y:S01]  /*0160*/  STL [R1], R0 ;  /* 0x0000000001007387 */ /* 0x0001e20000100800 */
[----:B--2---:R-:W-:Y:S01]  /*0170*/  MOV R4, UR4 ;  /* 0x0000000400047c02 */ /* 0x004fe20008000f00 */
[----:B0-----:R-:W-:-:S07]  /*0180*/  IMAD.U32 R5, RZ, RZ, UR5 ;  /* 0x00000005ff057e24 */ /* 0x001fce000f8e00ff */
[----:B------:R-:W-:-:S07]  /*0190*/  LEPC R20, `(.L_x_1) ;  /* 0x000000001014794e */ /* 0x000fce0000000000 */
[----:B-1----:R-:W-:Y:S05]  /*01a0*/  CALL.ABS.NOINC R8 ;  /* 0x0000000008007343 */ /* 0x002fea0003c00000 */
.L_x_1:
[----:B------:R-:W-:Y:S01]  /*01b0*/  IMAD.MOV.U32 R0, RZ, RZ, 0x7a ;  /* 0x0000007aff007424 */ /* 0x000fe200078e00ff */
[----:B------:R0:W1:Y:S01]  /*01c0*/  LDC.64 R8, c[0x4][R17] ;  /* 0x0100000011087b82 */ /* 0x0000620000000a00 */
[----:B------:R-:W2:Y:S01]  /*01d0*/  LDCU.64 UR4, c[0x4][0x120] ;  /* 0x01002400ff0477ac */ /* 0x000ea20008000a00 */
[----:B------:R-:W-:Y:S01]  /*01e0*/  MOV R6, R16 ;  /* 0x0000001000067202 */ /* 0x000fe20000000f00 */
[----:B------:R-:W-:Y:S01]  /*01f0*/  IMAD.MOV.U32 R7, RZ, RZ, R2 ;  /* 0x000000ffff077224 */ /* 0x000fe200078e0002 */
[----:B------:R0:W-:Y:S01]  /*0200*/  STL [R1], R0 ;  /* 0x0000000001007387 */ /* 0x0001e20000100800 */
[----:B--2---:R-:W-:Y:S01]  /*0210*/  MOV R4, UR4 ;  /* 0x0000000400047c02 */ /* 0x004fe20008000f00 */
[----:B0-----:R-:W-:-:S07]  /*0220*/  IMAD.U32 R5, RZ, RZ, UR5 ;  /* 0x00000005ff057e24 */ /* 0x001fce000f8e00ff */
[----:B------:R-:W-:-:S07]  /*0230*/  LEPC R20, `(.L_x_2) ;  /* 0x000000001014794e */ /* 0x000fce0000000000 */
[----:B-1----:R-:W-:Y:S05]  /*0240*/  CALL.ABS.NOINC R8 ;  /* 0x0000000008007343 */ /* 0x002fea0003c00000 */
.L_x_2:
[----:B------:R-:W-:Y:S01]  /*0250*/  HFMA2 R0, -RZ, RZ, 0, 7.331371307373046875e-06 ;  /* 0x0000007bff007431 */ /* 0x000fe200000001ff */
[----:B------:R0:W1:Y:S01]  /*0260*/  LDC.64 R8, c[0x4][R17] ;  /* 0x0100000011087b82 */ /* 0x0000620000000a00 */
[----:B------:R-:W2:Y:S01]  /*0270*/  LDCU.64 UR4, c[0x4][0x120] ;  /* 0x01002400ff0477ac */ /* 0x000ea20008000a00 */
[----:B------:R-:W-:Y:S01]  /*0280*/  IMAD.MOV.U32 R6, RZ, RZ, R16 ;  /* 0x000000ffff067224 */ /* 0x000fe200078e0010 */
[----:B------:R-:W-:Y:S01]  /*0290*/  MOV R7, R2 ;  /* 0x0000000200077202 */ /* 0x000fe20000000f00 */
[----:B------:R0:W-:Y:S01]  /*02a0*/  STL [R1], R0 ;  /* 0x0000000001007387 */ /* 0x0001e20000100800 */
[----:B--2---:R-:W-:Y:S01]  /*02b0*/  IMAD.U32 R4, RZ, RZ, UR4 ;  /* 0x00000004ff047e24 */ /* 0x004fe2000f8e00ff */
[----:B0-----:R-:W-:-:S07]  /*02c0*/  MOV R5, UR5 ;  /* 0x0000000500057c02 */ /* 0x001fce0008000f00 */
[----:B------:R-:W-:-:S07]  /*02d0*/  LEPC R20, `(.L_x_3) ;  /* 0x000000001014794e */ /* 0x000fce0000000000 */
[----:B-1----:R-:W-:Y:S05]  /*02e0*/  CALL.ABS.NOINC R8 ;  /* 0x0000000008007343 */ /* 0x002fea0003c00000 */
.L_x_3:
[----:B------:R-:W-:Y:S05]  /*02f0*/  EXIT ;  /* 0x000000000000794d */ /* 0x000fea0003800000 */
.L_x_4:
[----:B------:R-:W-:-:S00]  /*0300*/  BRA `(.L_x_4) ;  /* 0xfffffffc00fc7947 */ /* 0x000fc0000383ffff */
[----:B------:R-:W-:-:S00]  /*0310*/  NOP ;  /* 0x0000000000007918 */ /* 0x000fc00000000000 */
        /* <DEDUP_REMOVED lines=14> */
.L_x_131:


//--------------------- .text._Z20test_cvt_sat_u32_s32v --------------------------
	.section	.text._Z20test_cvt_sat_u32_s32v,"ax",@progbits
	.align	128
        .global         _Z20test_cvt_sat_u32_s32v
        .type           _Z20test_cvt_sat_u32_s32v,@function
        .size           _Z20test_cvt_sat_u32_s32v,(.L_x_132 - _Z20test_cvt_sat_u32_s32v)
        .other          _Z20test_cvt_sat_u32_s32v,@"STO_CUDA_ENTRY STV_DEFAULT"
_Z20test_cvt_sat_u32_s32v:
.text._Z20test_cvt_sat_u32_s32v:
[----:B------:R-:W0:Y:S01]  /*0000*/  LDC R1, c[0x0][0x37c] ;  /* 0x0000df00ff017b82 */ /* 0x000e220000000800 */
[----:B------:R-:W1:Y:S01]  /*0010*/  LDCU UR4, c[0x0][0x2f8] ;  /* 0x00005f00ff0477ac */ /* 0x000e620008000800 */
[----:B0-----:R-:W-:Y:S01]  /*0020*/  VIADD R1, R1, 0xfffffff8 ;  /* 0xfffffff801017836 */ /* 0x001fe20000000000 */
[----:B------:R-:W-:Y:S01]  /*0030*/  MOV R2, 0x0 ;  /* 0x0000000000027802 */ /* 0x000fe20000000f00 */
[----:B------:R-:W0:Y:S03]  /*0040*/  LDCU UR5, c[0x0][0x2fc] ;  /* 0x00005f80ff0577ac */ /* 0x000e260008000800 */
[----:B------:R2:W-:Y:S01]  /*0050*/  STL [R1], RZ ;  /* 0x000000ff01007387 */ /* 0x0005e20000100800 */
[----:B------:R2:W3:Y:S01]  /*0060*/  LDC.64 R8, c[0x4][R2] ;  /* 0x0100000002087b82 */ /* 0x0004e20000000a00 */
[----:B------:R-:W4:Y:S01]  /*0070*/  LDCU.64 UR6, c[0x4][0x118] ;  /* 0x01002300ff0677ac */ /* 0x000f220008000a00 */
[----:B-1----:R-:W-:-:S05]  /*0080*/  IADD3 R16, P0, PT, R1, UR4, RZ ;  /* 0x0000000401107c10 */ /* 0x002fca000ff1e0ff */
[----:B0-----:R-:W-:Y:S02]  /*0090*/  IMAD.X R17, RZ, RZ, UR5, P0 ;  /* 0x00000005ff117e24 */ /* 0x001fe400080e06ff */
[----:B------:R-:W-:Y:S01]  /*00a0*/  IMAD.MOV.U32 R6, RZ, RZ, R16 ;  /* 0x000000ffff067224 */ /* 0x000fe200078e0010 */
[----:B----4-:R-:W-:Y:S01]  /*00b0*/  MOV R4, UR6 ;  /* 0x0000000600047c02 */ /* 0x010fe20008000f00 */
[----:B------:R-:W-:Y:S01]  /*00c0*/  IMAD.U32 R5, RZ, RZ, UR7 ;  /* 0x00000007ff057e24 */ /* 0x000fe2000f8e00ff */
[----:B--2---:R-:W-:-:S07]  /*00d0*/  MOV R7, R17 ;  /* 0x0000001100077202 */ /* 0x004fce0000000f00 */
[----:B------:R-:W-:-:S07]  /*00e0*/  LEPC R20, `(.L_x_5) ;  /* 0x000000001014794e */ /* 0x000fce0000000000 */
[----:B---3--:R-:W-:Y:S05]  /*00f0*/  CALL.ABS.NOINC R8 ;  /* 0x0000000008007343 */ /* 0x008fea0003c00000 */
.L_x_5:
[----:B------:R0:W-:Y:S01]  /*0100*/  STL [R1], RZ ;  /* 0x000000ff01007387 */ /* 0x0001e20000100800 */
[----:B------:R0:W1:Y:S01]  /*0110*/  LDC.64 R8, c[0x4][R2] ;  /* 0x0100000002087b82 */ /* 0x0000620000000a00 */
[----:B------:R-:W2:Y:S01]  /*0120*/  LDCU.64 UR4, c[0x4][0x70] ;  /* 0x01000e00ff0477ac */ /* 0x000ea20008000a00 */
[----:B------:R-:W-:Y:S01]  /*0130*/  IMAD.MOV.U32 R6, RZ, RZ, R16 ;  /* 0x000000ffff067224 */ /* 0x000fe200078e0010 */
[----:B------:R-:W-:Y:S01]  /*0140*/  MOV R7, R17 ;  /* 0x0000001100077202 */ /* 0x000fe20000000f00 */
[----:B--2---:R-:W-:Y:S01]  /*0150*/  IMAD.U32 R4, RZ, RZ, UR4 ;  /* 0x00000004ff047e24 */ /* 0x004fe2000f8e00ff */
[----:B0-----:R-:W-:-:S07]  /*0160*/  MOV R5, UR5 ;  /* 0x0000000500057c02 */ /* 0x001fce0008000f00 */
[----:B------:R-:W-:-:S07]  /*0170*/  LEPC R20, `(.L_x_6) ;  /* 0x000000001014794e */ /* 0x000fce0000000000 */
[----:B-1----:R-:W-:Y:S05]  /*0180*/  CALL.ABS.NOINC R8 ;  /* 0x0000000008007343 */ /* 0x002fea0003c00000 */
.L_x_6:
[----:B------:R-:W-:Y:S02]  /*0190*/  HFMA2 R9, -RZ, RZ, 0, 0 ;  /* 0x00000000ff097431 */ /* 0x000fe400000001ff */
[----:B------:R-:W-:Y:S01]  /*01a0*/  IMAD.MOV.U32 R8, RZ, RZ, 0x4 ;  /* 0x00000004ff087424 */ /* 0x000fe200078e00ff */
[----:B------:R-:W0:Y:S01]  /*01b0*/  LDC.64 R2, c[0x4][R2] ;  /* 0x0100000002027b82 */ /* 0x000e220000000a00 */
[----:B------:R-:W1:Y:S01]  /*01c0*/  LDCU.64 UR4, c[0x4][0x20] ;  /* 0x01000400ff0477ac */ /* 0x000e620008000a00 */
[----:B------:R-:W-:Y:S01]  /*01d0*/  IMAD.MOV.U32 R6, RZ, RZ, R16 ;  /* 0x000000ffff067224 */ /* 0x000fe200078e0010 */
[----:B------:R-:W-:Y:S01]  /*01e0*/  MOV R7, R17 ;  /* 0x0000001100077202 */ /* 0x000fe20000000f00 */
[----:B------:R2:W-:Y:S01]  /*01f0*/  STL.64 [R1], R8 ;  /* 0x0000000801007387 */ /* 0x0005e20000100a00 */
[----:B-1----:R-:W-:Y:S01]  /*0200*/  IMAD.U32 R4, RZ, RZ, UR4 ;  /* 0x00000004ff047e24 */ /* 0x002fe2000f8e00ff */
[----:B--2---:R-:W-:-:S07]  /*0210*/  MOV R5, UR5 ;  /* 0x0000000500057c02 */ /* 0x004fce0008000f00 */
[----:B------:R-:W-:-:S07]  /*0220*/  LEPC R20, `(.L_x_7) ;  /* 0x000000001014794e */ /* 0x000fce0000000000 */
[----:B0-----:R-:W-:Y:S05]  /*0230*/  CALL.ABS.NOINC R2 ;  /* 0x0000000002007343 */ /* 0x001fea0003c00000 */
.L_x_7:
[----:B------:R-:W-:Y:S05]  /*0240*/  EXIT ;  /* 0x000000000000794d */ /* 0x000fea0003800000 */
.L_x_8:
        /* <DEDUP_REMOVED lines=11> */
.L_x_132:


//--------------------- .text._Z20test_cvt_sat_u32_s16v --------------------------
	.section	.text._Z20test_cvt_sat_u32_s16v,"ax",@progbits
	.align	128
        .global         _Z20test_cvt_sat_u32_s16v
        .type           _Z20test_cvt_sat_u32_s16v,@function
        .size           _Z20test_cvt_sat_u32_s16v,(.L_x_133 - _Z20test_cvt_sat_u32_s16v)
        .other          _Z20test_cvt_sat_u32_s16v,@"STO_CUDA_ENTRY STV_DEFAULT"
_Z20test_cvt_sat_u32_s16v:
.text._Z20test_cvt_sat_u32_s16v:
        /* <DEDUP_REMOVED lines=16> */
.L_x_9:
        /* <DEDUP_REMOVED lines=9> */
.L_x_10:
        /* <DEDUP_REMOVED lines=11> */
.L_x_11:
[----:B------:R-:W-:Y:S05]  /*0240*/  EXIT ;  /* 0x000000000000794d */ /* 0x000fea0003800000 */
.L_x_12:
        /* <DEDUP_REMOVED lines=11> */
.L_x_133:


//--------------------- .text._Z19test_cvt_sat_u32_s8v --------------------------
	.section	.text._Z19test_cvt_sat_u32_s8v,"ax",@progbits
	.align	128
        .global         _Z19test_cvt_sat_u32_s8v
        .type           _Z19test_cvt_sat_u32_s8v,@function
        .size           _Z19test_cvt_sat_u32_s8v,(.L_x_134 - _Z19test_cvt_sat_u32_s8v)
        .other          _Z19test_cvt_sat_u32_s8v,@"STO_CUDA_ENTRY STV_DEFAULT"
_Z19test_cvt_sat_u32_s8v:
.text._Z19test_cvt_sat_u32_s8v:
        /* <DEDUP_REMOVED lines=16> */
.L_x_13:
[----:B------:R0:W-:Y:S01]  /*0100*/  STL [R1], RZ ;  /* 0x000000ff01007387 */ /* 0x0001e20000100800 */
[----:B------:R0:W1:Y:S01]  /*0110*/  LDC.64 R8, c[0x4][R17] ;  /* 0x0100000011087b82 */ /* 0x0000620000000a00 */
[----:B------:R-:W2:Y:S01]  /*0120*/  LDCU.64 UR4, c[0x4][0x100] ;  /* 0x01002000ff0477ac */ /* 0x000ea20008000a00 */
[----:B------:R-:W-:Y:S01]  /*0130*/  MOV R6, R16 ;  /* 0x0000001000067202 */ /* 0x000fe20000000f00 */
[----:B------:R-:W-:Y:S02]  /*0140*/  IMAD.MOV.U32 R7, RZ, RZ, R2 ;  /* 0x000000ffff077224 */ /* 0x000fe400078e0002 */
[----:B--2---:R-:W-:Y:S02]  /*0150*/  IMAD.U32 R4, RZ, RZ, UR4 ;  /* 0x00000004ff047e24 */ /* 0x004fe4000f8e00ff */
[----:B0-----:R-:W-:-:S07]  /*0160*/  IMAD.U32 R5, RZ, RZ, UR5 ;  /* 0x00000005ff057e24 */ /* 0x001fce000f8e00ff */
[----:B------:R-:W-:-:S07]  /*0170*/  LEPC R20, `(.L_x_14) ;  /* 0x000000001014794e */ /* 0x000fce0000000000 */
[----:B-1----:R-:W-:Y:S05]  /*0180*/  CALL.ABS.NOINC R8 ;  /* 0x0000000008007343 */ /* 0x002fea0003c00000 */
.L_x_14:
        /* <DEDUP_REMOVED lines=9> */
.L_x_15:
[----:B------:R-:W-:Y:S02]  /*0220*/  HFMA2 R9, -RZ, RZ, 0, 0 ;  /* 0x00000000ff097431 */ /* 0x000fe400000001ff */
[----:B------:R-:W-:Y:S01]  /*0230*/  IMAD.MOV.U32 R8, RZ, RZ, 0x4 ;  /* 0x00000004ff087424 */ /* 0x000fe200078e00ff */
[----:B------:R0:W1:Y:S01]  /*0240*/  LDC.64 R10, c[0x4][R17] ;  /* 0x01000000110a7b82 */ /* 0x0000620000000a00 */
[----:B------:R-:W2:Y:S01]  /*0250*/  LDCU.64 UR4, c[0x4][0x20] ;  /* 0x01000400ff0477ac */ /* 0x000ea20008000a00 */
[----:B------:R-:W-:Y:S01]  /*0260*/  IMAD.MOV.U32 R6, RZ, RZ, R16 ;  /* 0x000000ffff067224 */ /* 0x000fe200078e0010 */
[----:B------:R-:W-:Y:S01]  /*0270*/  MOV R7, R2 ;  /* 0x0000000200077202 */ /* 0x000fe20000000f00 */
[----:B------:R0:W-:Y:S01]  /*0280*/  STL.64 [R1], R8 ;  /* 0x0000000801007387 */ /* 0x0001e20000100a00 */
[----:B--2---:R-:W-:Y:S01]  /*0290*/  IMAD.U32 R4, RZ, RZ, UR4 ;  /* 0x00000004ff047e24 */ /* 0x004fe2000f8e00ff */
[----:B0-----:R-:W-:-:S07]  /*02a0*/  MOV R5, UR5 ;  /* 0x0000000500057c02 */ /* 0x001fce0008000f00 */
[----:B------:R-:W-:-:S07]  /*02b0*/  LEPC R20, `(.L_x_16) ;  /* 0x000000001014794e */ /* 0x000fce0000000000 */
[----:B-1----:R-:W-:Y:S05]  /*02c0*/  CALL.ABS.NOINC R10 ;  /* 0x000000000a007343 */ /* 0x002fea0003c00000 */
.L_x_16:
[----:B------:R-:W-:Y:S05]  /*02d0*/  EXIT ;  /* 0x000000000000794d */ /* 0x000fea0003800000 */
.L_x_17:
        /* <DEDUP_REMOVED lines=10> */
.L_x_134:


//--------------------- .text._Z20test_cvt_sat_s32_u32v --------------------------
	.section	.text._Z20test_cvt_sat_s32_u32v,"ax",@progbits
	.align	128
        .global         _Z20test_cvt_sat_s32_u32v
        .type           _Z20test_cvt_sat_s32_u32v,@function
        .size           _Z20test_cvt_sat_s32_u32v,(.L_x_135 - _Z20test_cvt_sat_s32_u32v)
        .other          _Z20test_cvt_sat_s32_u32v,@"STO_CUDA_ENTRY STV_DEFAULT"
_Z20test_cvt_sat_s32_u32v:
.text._Z20test_cvt_sat_s32_u32v:
        /* <DEDUP_REMOVED lines=17> */
.L_x_18:
[----:B------:R-:W-:Y:S01]  /*0110*/  MOV R0, 0x7fffffff ;  /* 0x7fffffff00007802 */ /* 0x000fe20000000f00 */
        /* <DEDUP_REMOVED lines=9> */
.L_x_19:
        /* <DEDUP_REMOVED lines=11> */
.L_x_20:
[----:B------:R-:W-:Y:S05]  /*0260*/  EXIT ;  /* 0x000000000000794d */ /* 0x000fea0003800000 */
.L_x_21:
        /* <DEDUP_REMOVED lines=9> */
.L_x_135:


//--------------------- .text._Z24test_cvt_rni_sat_s16_f64v --------------------------
	.section	.text._Z24test_cvt_rni_sat_s16_f64v,"ax",@progbits
	.align	128
        .global         _Z24test_cvt_rni_sat_s16_f64v
        .type           _Z24test_cvt_rni_sat_s16_f64v,@function
        .size           _Z24test_cvt_rni_sat_s16_f64v,(.L_x_136 - _Z24test_cvt_rni_sat_s16_f64v)
        .other          _Z24test_cvt_rni_sat_s16_f64v,@"STO_CUDA_ENTRY STV_DEFAULT"
_Z24test_cvt_rni_sat_s16_f64v:
.text._Z24test_cvt_rni_sat_s16_f64v:
[----:B------:R-:W0:Y:S01]  /*0000*/  LDC R1, c[0x0][0x37c] ;  /* 0x0000df00ff017b82 */ /* 0x000e220000000800 */
[----:B------:R-:W-:Y:S01]  /*0010*/  UMOV UR4, 0x66666666 ;  /* 0x6666666600047882 */ /* 0x000fe20000000000 */
[----:B------:R-:W-:Y:S01]  /*0020*/  UMOV UR5, 0x40e38816 ;  /* 0x40e3881600057882 */ /* 0x000fe20000000000 */
[----:B0-----:R-:W-:Y:S01]  /*0030*/  VIADD R1, R1, 0xfffffff8 ;  /* 0xfffffff801017836 */ /* 0x001fe20000000000 */
[----:B------:R-:W0:Y:S01]  /*0040*/  F2I.S16.F64 R0, -UR4 ;  /* 0x8000000400007d11 */ /* 0x000e220008300900 */
[----:B------:R-:W1:Y:S01]  /*0050*/  LDCU UR4, c[0x0][0x2f8] ;  /* 0x00005f00ff0477ac */ /* 0x000e620008000800 */
[----:B------:R-:W-:Y:S01]  /*0060*/  MOV R3, 0x0 ;  /* 0x0000000000037802 */ /* 0x000fe20000000f00 */
[----:B------:R-:W2:Y:S03]  /*0070*/  LDCU UR5, c[0x0][0x2fc] ;  /* 0x00005f80ff0577ac */ /* 0x000ea60008000800 */
[----:B------:R3:W4:Y:S01]  /*0080*/  LDC.64 R8, c[0x4][R3] ;  /* 0x0100000003087b82 */ /* 0x0007220000000a00 */
[----:B------:R-:W5:Y:S01]  /*0090*/  LDCU.64 UR6, c[0x4][0xf8] ;  /* 0x01001f00ff0677ac */ /* 0x000f620008000a00 */
[----:B0-----:R-:W-:-:S02]  /*00a0*/  PRMT R0, R0, 0x9910, RZ ;  /* 0x0000991000007816 */ /* 0x001fc400000000ff */
[----:B-1----:R-:W-:-:S03]  /*00b0*/  IADD3 R16, P0, PT, R1, UR4, RZ ;  /* 0x0000000401107c10 */ /* 0x002fc6000ff1e0ff */
[----:B------:R3:W-:Y:S02]  /*00c0*/  STL [R1], R0 ;  /* 0x0000000001007387 */ /* 0x0007e40000100800 */
[----:B--2---:R-:W-:Y:S02]  /*00d0*/  IMAD.X R2, RZ, RZ, UR5, P0 ;  /* 0x00000005ff027e24 */ /* 0x004fe400080e06ff */
[----:B------:R-:W-:Y:S01]  /*00e0*/  IMAD.MOV.U32 R6, RZ, RZ, R16 ;  /* 0x000000ffff067224 */ /* 0x000fe200078e0010 */
[----:B-----5:R-:W-:Y:S01]  /*00f0*/  MOV R4, UR6 ;  /* 0x0000000600047c02 */ /* 0x020fe20008000f00 */
[----:B------:R-:W-:Y:S01]  /*0100*/  IMAD.U32 R5, RZ, RZ, UR7 ;  /* 0x00000007ff057e24 */ /* 0x000fe2000f8e00ff */
[----:B------:R-:W-:-:S07]  /*0110*/  MOV R7, R2 ;  /* 0x0000000200077202 */ /* 0x000fce0000000f00 */
[----:B------:R-:W-:-:S07]  /*0120*/  LEPC R20, `(.L_x_22) ;  /* 0x000000001014794e */ /* 0x000fce0000000000 */
[----:B---34-:R-:W-:Y:S05]  /*0130*/  CALL.ABS.NOINC R8 ;  /* 0x0000000008007343 */ /* 0x018fea0003c00000 */
.L_x_22:
[----:B------:R-:W-:Y:S01]  /*0140*/  IMAD.MOV.U32 R4, RZ, RZ, 0x66666666 ;  /* 0x66666666ff047424 */ /* 0x000fe200078e00ff */
[----:B------:R-:W-:Y:S01]  /*0150*/  MOV R17, 0x0 ;  /* 0x0000000000117802 */ /* 0x000fe20000000f00 */
[----:B------:R-:W-:Y:S01]  /*0160*/  IMAD.MOV.U32 R5, RZ, RZ, 0x40e38816 ;  /* 0x40e38816ff057424 */ /* 0x000fe200078e00ff */
[----:B------:R-:W0:Y:S01]  /*0170*/  LDCU.64 UR4, c[0x4][0x70] ;  /* 0x01000e00ff0477ac */ /* 0x000e220008000a00 */
[----:B------:R-:W-:Y:S01]  /*0180*/  MOV R0, RZ ;  /* 0x000000ff00007202 */ /* 0x000fe20000000f00 */
[----:B------:R1:W2:Y:S03]  /*0190*/  LDC.64 R8, c[0x4][R17] ;  /* 0x0100000011087b82 */ /* 0x0002a60000000a00 */
[----:B------:R-:W-:-:S06]  /*01a0*/  DADD.RZ R4, -R4, -0.5 ;  /* 0xbfe0000004047429 */ /* 0x000fcc000000c100 */
[----:B------:R-:W3:Y:S02]  /*01b0*/  FRND.F64.TRUNC R6, R4 ;  /* 0x0000000400067313 */ /* 0x000ee4000030d800 */
[----:B---3--:R-:W-:-:S14]  /*01c0*/  DSETP.GEU.AND P0, PT, R6, RZ, PT ;  /* 0x000000ff0600722a */ /* 0x008fdc0003f0e000 */
[----:B01----:R-:W-:Y:S05]  /*01d0*/  @!P0 BRA `(.L_x_23) ;  /* 0x0000000000108947 */ /* 0x003fea0003800000 */
[----:B------:R-:W-:Y:S01]  /*01e0*/  DSETP.GT.AND P0, PT, R6, 65535, PT ;  /* 0x40efffe00600742a */ /* 0x000fe20003f04000 */
[----:B------:R-:W-:-:S13]  /*01f0*/  IMAD.MOV.U32 R0, RZ, RZ, 0xffff ;  /* 0x0000ffffff007424 */ /* 0x000fda00078e00ff */
[----:B------:R-:W0:Y:S02]  /*0200*/  @!P0 F2I.U32.F64.TRUNC R4, R4 ;  /* 0x0000000400048311 */ /* 0x000e24000030d000 */
[----:B0-----:R-:W-:-:S07]  /*0210*/  @!P0 LOP3.LUT R0, R4, 0xffff, RZ, 0xc0, !PT ;  /* 0x0000ffff04008812 */ /* 0x001fce00078ec0ff */
.L_x_23:
[----:B------:R0:W-:Y:S01]  /*0220*/  STL [R1], R0 ;  /* 0x0000000001007387 */ /* 0x0001e20000100800 */
[----:B------:R-:W-:Y:S01]  /*0230*/  IMAD.U32 R4, RZ, RZ, UR4 ;  /* 0x00000004ff047e24 */ /* 0x000fe2000f8e00ff */
[----:B------:R-:W-:Y:S01]  /*0240*/  MOV R5, UR5 ;  /* 0x0000000500057c02 */ /* 0x000fe20008000f00 */
[----:B------:R-:W-:Y:S02]  /*0250*/  IMAD.MOV.U32 R6, RZ, RZ, R16 ;  /* 0x000000ffff067224 */ /* 0x000fe400078e0010 */
[----:B------:R-:W-:-:S07]  /*0260*/  IMAD.MOV.U32 R7, RZ, RZ, R2 ;  /* 0x000000ffff077224 */ /* 0x000fce00078e0002 */
[----:B------:R-:W-:-:S07]  /*0270*/  LEPC R20, `(.L_x_24) ;  /* 0x000000001014794e */ /* 0x000fce0000000000 */
[----:B0-2---:R-:W-:Y:S05]  /*0280*/  CALL.ABS.NOINC R8 ;  /* 0x0000000008007343 */ /* 0x005fea0003c00000 */
.L_x_24:
[----:B------:R-:W-:Y:S01]  /*0290*/  MOV R8, 0x2 ;  /* 0x0000000200087802 */ /* 0x000fe20000000f00 */
        /* <DEDUP_REMOVED lines=10> */
.L_x_25:
[----:B------:R-:W-:Y:S05]  /*0340*/  EXIT ;  /* 0x000000000000794d */ /* 0x000fea0003800000 */
.L_x_26:
        /* <DEDUP_REMOVED lines=11> */
.L_x_136:


//--------------------- .text._Z24test_cvt_rni_sat_s16_f32v --------------------------
	.section	.text._Z24test_cvt_rni_sat_s16_f32v,"ax",@progbits
	.align	128
        .global         _Z24test_cvt_rni_sat_s16_f32v
        .type           _Z24test_cvt_rni_sat_s16_f32v,@function
        .size           _Z24test_cvt_rni_sat_s16_f32v,(.L_x_137 - _Z24test_cvt_rni_sat_s16_f32v)
        .other          _Z24test_cvt_rni_sat_s16_f32v,@"STO_CUDA_ENTRY STV_DEFAULT"
_Z24test_cvt_rni_sat_s16_f32v:
.text._Z24test_cvt_rni_sat_s16_f32v:
[----:B------:R-:W0:Y:S01]  /*0000*/  LDC R1, c[0x0][0x37c] ;  /* 0x0000df00ff017b82 */ /* 0x000e220000000800 */
[----:B------:R-:W1:Y:S01]  /*0010*/  F2I.S16.NTZ R0, -40000.69921875 ;  /* 0xc71c40b300007905 */ /* 0x000e620000202900 */
[----:B------:R-:W2:Y:S01]  /*0020*/  LDCU UR4, c[0x0][0x2f8] ;  /* 0x00005f00ff0477ac */ /* 0x000ea20008000800 */
[----:B0-----:R-:W-:Y:S01]  /*0030*/  VIADD R1, R1, 0xfffffff8 ;  /* 0xfffffff801017836 */ /* 0x001fe20000000000 */
[----:B------:R-:W-:Y:S01]  /*0040*/  MOV R3, 0x0 ;  /* 0x0000000000037802 */ /* 0x000fe20000000f00 */
[----:B------:R-:W0:Y:S03]  /*0050*/  LDCU UR5, c[0x0][0x2fc] ;  /* 0x00005f80ff0577ac */ /* 0x000e260008000800 */
[----:B------:R3:W4:Y:S01]  /*0060*/  LDC.64 R8, c[0x4][R3] ;  /* 0x0100000003087b82 */ /* 0x0007220000000a00 */
[----:B------:R-:W5:Y:S01]  /*0070*/  LDCU.64 UR6, c[0x4][0xf0] ;  /* 0x01001e00ff0677ac */ /* 0x000f620008000a00 */
[----:B-1----:R3:W-:Y:S01]  /*0080*/  STL [R1], R0 ;  /* 0x0000000001007387 */ /* 0x0027e20000100800 */
[----:B--2---:R-:W-:-:S05]  /*0090*/  IADD3 R16, P0, PT, R1, UR4, RZ ;  /* 0x0000000401107c10 */ /* 0x004fca000ff1e0ff */
[----:B0-----:R-:W-:Y:S02]  /*00a0*/  IMAD.X R2, RZ, RZ, UR5, P0 ;  /* 0x00000005ff027e24 */ /* 0x001fe400080e06ff */
[----:B------:R-:W-:Y:S01]  /*00b0*/  IMAD.MOV.U32 R6, RZ, RZ, R16 ;  /* 0x000000ffff067224 */ /* 0x000fe200078e0010 */
[----:B-----5:R-:W-:Y:S01]  /*00c0*/  MOV R4, UR6 ;  /* 0x0000000600047c02 */ /* 0x020fe20008000f00 */
[----:B------:R-:W-:Y:S01]  /*00d0*/  IMAD.U32 R5, RZ, RZ, UR7 ;  /* 0x00000007ff057e24 */ /* 0x000fe2000f8e00ff */
[----:B---3--:R-:W-:-:S07]  /*00e0*/  MOV R7, R2 ;  /* 0x0000000200077202 */ /* 0x008fce0000000f00 */
[----:B------:R-:W-:-:S07]  /*00f0*/  LEPC R20, `(.L_x_27) ;  /* 0x000000001014794e */ /* 0x000fce0000000000 */
[----:B----4-:R-:W-:Y:S05]  /*0100*/  CALL.ABS.NOINC R8 ;  /* 0x0000000008007343 */ /* 0x010fea0003c00000 */
.L_x_27:
[----:B------:R-:W-:Y:S01]  /*0110*/  IMAD.MOV.U32 R3, RZ, RZ, 0x471c40b3 ;  /* 0x471c40b3ff037424 */ /* 0x000fe200078e00ff */
[----:B------:R-:W-:Y:S01]  /*0120*/  MOV R17, 0x0 ;  /* 0x0000000000117802 */ /* 0x000fe20000000f00 */
[----:B------:R-:W0:Y:S01]  /*0130*/  LDCU.64 UR4, c[0x4][0x70] ;  /* 0x01000e00ff0477ac */ /* 0x000e220008000a00 */
[----:B------:R-:W-:Y:S02]  /*0140*/  IMAD.MOV.U32 R0, RZ, RZ, RZ ;  /* 0x000000ffff007224 */ /* 0x000fe400078e00ff */
[----:B------:R-:W-:Y:S01]  /*0150*/  FADD.RZ R3, -R3, -0.5 ;  /* 0xbf00000003037421 */ /* 0x000fe2000000c100 */
[----:B------:R1:W2:Y:S03]  /*0160*/  LDC.64 R8, c[0x4][R17] ;  /* 0x0100000011087b82 */ /* 0x0002a60000000a00 */
[----:B------:R-:W3:Y:S02]  /*0170*/  FRND.TRUNC R4, R3 ;  /* 0x0000000300047307 */ /* 0x000ee4000020d000 */
[----:B---3--:R-:W-:-:S13]  /*0180*/  FSETP.GEU.AND P0, PT, R4, RZ, PT ;  /* 0x000000ff0400720b */ /* 0x008fda0003f0e000 */
[----:B01----:R-:W-:Y:S05]  /*0190*/  @!P0 BRA `(.L_x_28) ;  /* 0x0000000000108947 */ /* 0x003fea0003800000 */
[----:B------:R-:W-:Y:S02]  /*01a0*/  FSETP.GT.AND P0, PT, R4, 65535, PT ;  /* 0x477fff000400780b */ /* 0x000fe40003f04000 */
[----:B------:R-:W-:-:S11]  /*01b0*/  MOV R0, 0xffff ;  /* 0x0000ffff00007802 */ /* 0x000fd60000000f00 */
[----:B------:R-:W0:Y:S02]  /*01c0*/  @!P0 F2I.U32.TRUNC.NTZ R3, R3 ;  /* 0x0000000300038305 */ /* 0x000e24000020f000 */
[----:B0-----:R-:W-:-:S07]  /*01d0*/  @!P0 LOP3.LUT R0, R3, 0xffff, RZ, 0xc0, !PT ;  /* 0x0000ffff03008812 */ /* 0x001fce00078ec0ff */
.L_x_28:
[----:B------:R0:W-:Y:S01]  /*01e0*/  STL [R1], R0 ;  /* 0x0000000001007387 */ /* 0x0001e20000100800 */
[----:B------:R-:W-:Y:S01]  /*01f0*/  IMAD.U32 R4, RZ, RZ, UR4 ;  /* 0x00000004ff047e24 */ /* 0x000fe2000f8e00ff */
[----:B------:R-:W-:Y:S01]  /*0200*/  MOV R6, R16 ;  /* 0x0000001000067202 */ /* 0x000fe20000000f00 */
[----:B------:R-:W-:Y:S02]  /*0210*/  IMAD.U32 R5, RZ, RZ, UR5 ;  /* 0x00000005ff057e24 */ /* 0x000fe4000f8e00ff */
[----:B------:R-:W-:-:S07]  /*0220*/  IMAD.MOV.U32 R7, RZ, RZ, R2 ;  /* 0x000000ffff077224 */ /* 0x000fce00078e0002 */
[----:B------:R-:W-:-:S07]  /*0230*/  LEPC R20, `(.L_x_29) ;  /* 0x000000001014794e */ /* 0x000fce0000000000 */
[----:B0-2---:R-:W-:Y:S05]  /*0240*/  CALL.ABS.NOINC R8 ;  /* 0x0000000008007343 */ /* 0x005fea0003c00000 */
.L_x_29:
        /* <DEDUP_REMOVED lines=11> */
.L_x_30:
[----:B------:R-:W-:Y:S05]  /*0300*/  EXIT ;  /* 0x000000000000794d */ /* 0x000fea0003800000 */
.L_x_31:
        /* <DEDUP_REMOVED lines=15> */
.L_x_137:


//--------------------- .text._Z20test_cvt_sat_s16_u32v --------------------------
	.section	.text._Z20test_cvt_sat_s16_u32v,"ax",@progbits
	.align	128
        .global         _Z20test_cvt_sat_s16_u32v
        .type           _Z20test_cvt_sat_s16_u32v,@function
        .size           _Z20test_cvt_sat_s16_u32v,(.L_x_138 - _Z20test_cvt_sat_s16_u32v)
        .other          _Z20test_cvt_sat_s16_u32v,@"STO_CUDA_ENTRY STV_DEFAULT"
_Z20test_cvt_sat_s16_u32v:
.text._Z20test_cvt_sat_s16_u32v:
        /* <DEDUP_REMOVED lines=17> */
.L_x_32:
[----:B------:R-:W-:Y:S01]  /*0110*/  HFMA2 R0, -RZ, RZ, 0, -3.65625 ;  /* 0x0000c350ff007431 */ /* 0x000fe200000001ff */
        /* <DEDUP_REMOVED lines=9> */
.L_x_33:
        /* <DEDUP_REMOVED lines=11> */
.L_x_34:
[----:B------:R-:W-:Y:S05]  /*0260*/  EXIT ;  /* 0x000000000000794d */ /* 0x000fea0003800000 */
.L_x_35:
        /* <DEDUP_REMOVED lines=9> */
.L_x_138:


//--------------------- .text._Z20test_cvt_sat_s16_s32v --------------------------
	.section	.text._Z20test_cvt_sat_s16_s32v,"ax",@progbits
	.align	128
        .global         _Z20test_cvt_sat_s16_s32v
        .type           _Z20test_cvt_sat_s16_s32v,@function
        .size           _Z20test_cvt_sat_s16_s32v,(.L_x_139 - _Z20test_cvt_sat_s16_s32v)
        .other          _Z20test_cvt_sat_s16_s32v,@"STO_CUDA_ENTRY STV_DEFAULT"
_Z20test_cvt_sat_s16_s32v:
.text._Z20test_cvt_sat_s16_s32v:
[----:B------:R-:W0:Y:S01]  /*0000*/  LDC R1, c[0x0][0x37c] ;  /* 0x0000df00ff017b82 */ /* 0x000e220000000800 */
[----:B------:R-:W1:Y:S01]  /*0010*/  LDCU UR4, c[0x0][0x2f8] ;  /* 0x00005f00ff0477ac */ /* 0x000e620008000800 */
[----:B0-----:R-:W-:Y:S01]  /*0020*/  VIADD R1, R1, 0xfffffff8 ;  /* 0xfffffff801017836 */ /* 0x001fe20000000000 */
[----:B------:R-:W-:Y:S01]  /*0030*/  MOV R2, 0x0 ;  /* 0x0000000000027802 */ /* 0x000fe20000000f00 */
[----:B------:R-:W-:Y:S01]  /*0040*/  IMAD.MOV.U32 R0, RZ, RZ, -0x8000 ;  /* 0xffff8000ff007424 */ /* 0x000fe200078e00ff */
        /* <DEDUP_REMOVED lines=12> */
.L_x_36:
        /* <DEDUP_REMOVED lines=9> */
.L_x_37:
        /* <DEDUP_REMOVED lines=11> */
.L_x_38:
[----:B------:R-:W-:Y:S05]  /*0250*/  EXIT ;  /* 0x000000000000794d */ /* 0x000fea0003800000 */
.L_x_39:
        /* <DEDUP_REMOVED lines=10> */
.L_x_139:


//--------------------- .text._Z20test_cvt_sat_s16_u16v --------------------------
	.section	.text._Z20test_cvt_sat_s16_u16v,"ax",@progbits
	.align	128
        .global         _Z20test_cvt_sat_s16_u16v
        .type           _Z20test_cvt_sat_s16_u16v,@function
        .size           _Z20test_cvt_sat_s16_u16v,(.L_x_140 - _Z20test_cvt_sat_s16_u16v)
        .other          _Z20test_cvt_sat_s16_u16v,@"STO_CUDA_ENTRY STV_DEFAULT"
_Z20test_cvt_sat_s16_u16v:
.text._Z20test_cvt_sat_s16_u16v:
        /* <DEDUP_REMOVED lines=17> */
.L_x_40:
[----:B------:R-:W-:Y:S01]  /*0110*/  HFMA2 R0, -RZ, RZ, 0, -0.004150390625 ;  /* 0x00009c40ff007431 */ /* 0x000fe200000001ff */
        /* <DEDUP_REMOVED lines=9> */
.L_x_41:
        /* <DEDUP_REMOVED lines=11> */
.L_x_42:
[----:B------:R-:W-:Y:S05]  /*0260*/  EXIT ;  /* 0x000000000000794d */ /* 0x000fea0003800000 */
.L_x_43:
        /* <DEDUP_REMOVED lines=9> */
.L_x_140:


//--------------------- .text._Z24test_cvt_rni_sat_u16_f64v --------------------------
	.section	.text._Z24test_cvt_rni_sat_u16_f64v,"ax",@progbits
	.align	128
        .global         _Z24test_cvt_rni_sat_u16_f64v
        .type           _Z24test_cvt_rni_sat_u16_f64v,@function
        .size           _Z24test_cvt_rni_sat_u16_f64v,(.L_x_141 - _Z24test_cvt_rni_sat_u16_f64v)
        .other          _Z24test_cvt_rni_sat_u16_f64v,@"STO_CUDA_ENTRY STV_DEFAULT"
_Z24test_cvt_rni_sat_u16_f64v:
.text._Z24test_cvt_rni_sat_u16_f64v:
        /* <DEDUP_REMOVED lines=16> */
.L_x_44:
[----:B------:R-:W-:Y:S01]  /*0100*/  IMAD.MOV.U32 R4, RZ, RZ, -0x33333333 ;  /* 0xcccccccdff047424 */ /* 0x000fe200078e00ff */
        /* <DEDUP_REMOVED lines=13> */
.L_x_45:
[----:B------:R0:W-:Y:S01]  /*01e0*/  STL [R1], R0 ;  /* 0x0000000001007387 */ /* 0x0001e20000100800 */
[----:B------:R-:W-:Y:S01]  /*01f0*/  IMAD.U32 R4, RZ, RZ, UR4 ;  /* 0x00000004ff047e24 */ /* 0x000fe2000f8e00ff */
[----:B------:R-:W-:Y:S01]  /*0200*/  MOV R5, UR5 ;  /* 0x0000000500057c02 */ /* 0x000fe20008000f00 */
[----:B------:R-:W-:Y:S01]  /*0210*/  IMAD.MOV.U32 R6, RZ, RZ, R16 ;  /* 0x000000ffff067224 */ /* 0x000fe200078e0010 */
[----:B------:R-:W-:-:S07]  /*0220*/  MOV R7, R2 ;  /* 0x0000000200077202 */ /* 0x000fce0000000f00 */
[----:B------:R-:W-:-:S07]  /*0230*/  LEPC R20, `(.L_x_46) ;  /* 0x000000001014794e */ /* 0x000fce0000000000 */
[----:B0-2---:R-:W-:Y:S05]  /*0240*/  CALL.ABS.NOINC R8 ;  /* 0x0000000008007343 */ /* 0x005fea0003c00000 */
.L_x_46:
[----:B------:R-:W-:Y:S01]  /*0250*/  IMAD.MOV.U32 R8, RZ, RZ, 0x2 ;  /* 0x00000002ff087424 */ /* 0x000fe200078e00ff */
[----:B------:R-:W-:Y:S01]  /*0260*/  MOV R9, 0x0 ;  /* 0x0000000000097802 */ /* 0x000fe20000000f00 */
        /* <DEDUP_REMOVED lines=9> */
.L_x_47:
[----:B------:R-:W-:Y:S05]  /*0300*/  EXIT ;  /* 0x000000000000794d */ /* 0x000fea0003800000 */
.L_x_48:
        /* <DEDUP_REMOVED lines=15> */
.L_x_141:


//--------------------- .text._Z24test_cvt_rni_sat_u16_f32v --------------------------
	.section	.text._Z24test_cvt_rni_sat_u16_f32v,"ax",@progbits
	.align	128
        .global         _Z24test_cvt_rni_sat_u16_f32v
        .type           _Z24test_cvt_rni_sat_u16_f32v,@function
        .size           _Z24test_cvt_rni_sat_u16_f32v,(.L_x_142 - _Z24test_cvt_rni_sat_u16_f32v)
        .other          _Z24test_cvt_rni_sat_u16_f32v,@"STO_CUDA_ENTRY STV_DEFAULT"
_Z24test_cvt_rni_sat_u16_f32v:
.text._Z24test_cvt_rni_sat_u16_f32v:
        /* <DEDUP_REMOVED lines=16> */
.L_x_49:
        /* <DEDUP_REMOVED lines=13> */
.L_x_50:
[----:B------:R0:W-:Y:S01]  /*01d0*/  STL [R1], R0 ;  /* 0x0000000001007387 */ /* 0x0001e20000100800 */
[----:B------:R-:W-:Y:S01]  /*01e0*/  IMAD.U32 R4, RZ, RZ, UR4 ;  /* 0x00000004ff047e24 */ /* 0x000fe2000f8e00ff */
[----:B------:R-:W-:Y:S01]  /*01f0*/  MOV R6, R16 ;  /* 0x0000001000067202 */ /* 0x000fe20000000f00 */
[----:B------:R-:W-:Y:S02]  /*0200*/  IMAD.U32 R5, RZ, RZ, UR5 ;  /* 0x00000005ff057e24 */ /* 0x000fe4000f8e00ff */
[----:B------:R-:W-:-:S07]  /*0210*/  IMAD.MOV.U32 R7, RZ, RZ, R2 ;  /* 0x000000ffff077224 */ /* 0x000fce00078e0002 */
[----:B------:R-:W-:-:S07]  /*0220*/  LEPC R20, `(.L_x_51) ;  /* 0x000000001014794e */ /* 0x000fce0000000000 */
[----:B0-2---:R-:W-:Y:S05]  /*0230*/  CALL.ABS.NOINC R8 ;  /* 0x0000000008007343 */ /* 0x005fea0003c00000 */
.L_x_51:
        /* <DEDUP_REMOVED lines=11> */
.L_x_52:
[----:B------:R-:W-:Y:S05]  /*02f0*/  EXIT ;  /* 0x000000000000794d */ /* 0x000fea0003800000 */
.L_x_53:
        /* <DEDUP_REMOVED lines=16> */
.L_x_142:


//--------------------- .text._Z20test_cvt_sat_u16_u32v --------------------------
	.section	.text._Z20test_cvt_sat_u16_u32v,"ax",@progbits
	.align	128
        .global         _Z20test_cvt_sat_u16_u32v
        .type           _Z20test_cvt_sat_u16_u32v,@function
        .size           _Z20test_cvt_sat_u16_u32v,(.L_x_143 - _Z20test_cvt_sat_u16_u32v)
        .other          _Z20test_cvt_sat_u16_u32v,@"STO_CUDA_ENTRY STV_DEFAULT"
_Z20test_cvt_sat_u16_u32v:
.text._Z20test_cvt_sat_u16_u32v:
        /* <DEDUP_REMOVED lines=17> */
.L_x_54:
        /* <DEDUP_REMOVED lines=10> */
.L_x_55:
        /* <DEDUP_REMOVED lines=11> */
.L_x_56:
[----:B------:R-:W-:Y:S05]  /*0260*/  EXIT ;  /* 0x000000000000794d */ /* 0x000fea0003800000 */
.L_x_57:
        /* <DEDUP_REMOVED lines=9> */
.L_x_143:


//--------------------- .text._Z20test_cvt_sat_u16_s32v --------------------------
	.section	.text._Z20test_cvt_sat_u16_s32v,"ax",@progbits
	.align	128
        .global         _Z20test_cvt_sat_u16_s32v
        .type           _Z20test_cvt_sat_u16_s32v,@function
        .size           _Z20test_cvt_sat_u16_s32v,(.L_x_144 - _Z20test_cvt_sat_u16_s32v)
        .other          _Z20test_cvt_sat_u16_s32v,@"STO_CUDA_ENTRY STV_DEFAULT"
_Z20test_cvt_sat_u16_s32v:
.text._Z20test_cvt_sat_u16_s32v:
        /* <DEDUP_REMOVED lines=16> */
.L_x_58:
        /* <DEDUP_REMOVED lines=9> */
.L_x_59:
        /* <DEDUP_REMOVED lines=11> */
.L_x_60:
[----:B------:R-:W-:Y:S05]  /*0240*/  EXIT ;  /* 0x000000000000794d */ /* 0x000fea0003800000 */
.L_x_61:
        /* <DEDUP_REMOVED lines=11> */
.L_x_144:


//--------------------- .text._Z20test_cvt_sat_u16_s16v --------------------------
	.section	.text._Z20test_cvt_sat_u16_s16v,"ax",@progbits
	.align	128
        .global         _Z20test_cvt_sat_u16_s16v
        .type           _Z20test_cvt_sat_u16_s16v,@function
        .size           _Z20test_cvt_sat_u16_s16v,(.L_x_145 - _Z20test_cvt_sat_u16_s16v)
        .other          _Z20test_cvt_sat_u16_s16v,@"STO_CUDA_ENTRY STV_DEFAULT"
_Z20test_cvt_sat_u16_s16v:
.text._Z20test_cvt_sat_u16_s16v:
        /* <DEDUP_REMOVED lines=16> */
.L_x_62:
        /* <DEDUP_REMOVED lines=9> */
.L_x_63:
        /* <DEDUP_REMOVED lines=11> */
.L_x_64:
[----:B------:R-:W-:Y:S05]  /*0240*/  EXIT ;  /* 0x000000000000794d */ /* 0x000fea0003800000 */
.L_x_65:
        /* <DEDUP_REMOVED lines=11> */
.L_x_145:


//--------------------- .text._Z19test_cvt_sat_u16_s8v --------------------------
	.section	.text._Z19test_cvt_sat_u16_s8v,"ax",@progbits
	.align	128
        .global         _Z19test_cvt_sat_u16_s8v
        .type           _Z19test_cvt_sat_u16_s8v,@function
        .size           _Z19test_cvt_sat_u16_s8v,(.L_x_146 - _Z19test_cvt_sat_u16_s8v)
        .other          _Z19test_cvt_sat_u16_s8v,@"STO_CUDA_ENTRY STV_DEFAULT"
_Z19test_cvt_sat_u16_s8v:
.text._Z19test_cvt_sat_u16_s8v:
        /* <DEDUP_REMOVED lines=16> */
.L_x_66:
        /* <DEDUP_REMOVED lines=9> */
.L_x_67:
        /* <DEDUP_REMOVED lines=11> */
.L_x_68:
[----:B------:R-:W-:Y:S05]  /*0240*/  EXIT ;  /* 0x000000000000794d */ /* 0x000fea0003800000 */
.L_x_69:
        /* <DEDUP_REMOVED lines=11> */
.L_x_146:


//--------------------- .text._Z23test_cvt_rni_sat_s8_f64v --------------------------
	.section	.text._Z23test_cvt_rni_sat_s8_f64v,"ax",@progbits
	.align	128
        .global         _Z23test_cvt_rni_sat_s8_f64v
        .type           _Z23test_cvt_rni_sat_s8_f64v,@function
        .size           _Z23test_cvt_rni_sat_s8_f64v,(.L_x_147 - _Z23test_cvt_rni_sat_s8_f64v)
        .other          _Z23test_cvt_rni_sat_s8_f64v,@"STO_CUDA_ENTRY STV_DEFAULT"
_Z23test_cvt_rni_sat_s8_f64v:
.text._Z23test_cvt_rni_sat_s8_f64v:
[----:B------:R-:W0:Y:S01]  /*0000*/  LDC R1, c[0x0][0x37c] ;  /* 0x0000df00ff017b82 */ /* 0x000e220000000800 */
[----:B------:R-:W-:Y:S01]  /*0010*/  UMOV UR4, 0x66666666 ;  /* 0x6666666600047882 */ /* 0x000fe20000000000 */
[----:B------:R-:W-:Y:S01]  /*0020*/  UMOV UR5, 0x4062d666 ;  /* 0x4062d66600057882 */ /* 0x000fe20000000000 */
[----:B0-----:R-:W-:Y:S01]  /*0030*/  VIADD R1, R1, 0xfffffff8 ;  /* 0xfffffff801017836 */ /* 0x001fe20000000000 */
[----:B------:R-:W0:Y:S01]  /*0040*/  F2I.S8.F64 R0, -UR4 ;  /* 0x8000000400007d11 */ /* 0x000e220008300100 */
        /* <DEDUP_REMOVED lines=15> */
.L_x_70:
[----:B------:R-:W-:Y:S01]  /*0140*/  IMAD.MOV.U32 R4, RZ, RZ, 0x66666666 ;  /* 0x66666666ff047424 */ /* 0x000fe200078e00ff */
[----:B------:R-:W-:Y:S01]  /*0150*/  MOV R17, 0x0 ;  /* 0x0000000000117802 */ /* 0x000fe20000000f00 */
[----:B------:R-:W-:Y:S01]  /*0160*/  IMAD.MOV.U32 R5, RZ, RZ, 0x4062d666 ;  /* 0x4062d666ff057424 */ /* 0x000fe200078e00ff */
[----:B------:R-:W0:Y:S01]  /*0170*/  LDCU.64 UR4, c[0x4][0x70] ;  /* 0x01000e00ff0477ac */ /* 0x000e220008000a00 */
[----:B------:R-:W-:Y:S01]  /*0180*/  MOV R0, 0xffffff80 ;  /* 0xffffff8000007802 */ /* 0x000fe20000000f00 */
[----:B------:R1:W2:Y:S03]  /*0190*/  LDC.64 R8, c[0x4][R17] ;  /* 0x0100000011087b82 */ /* 0x0002a60000000a00 */
[----:B------:R-:W-:-:S06]  /*01a0*/  DADD.RZ R4, -R4, -0.5 ;  /* 0xbfe0000004047429 */ /* 0x000fcc000000c100 */
[----:B------:R-:W3:Y:S02]  /*01b0*/  FRND.F64.TRUNC R6, R4 ;  /* 0x0000000400067313 */ /* 0x000ee4000030d800 */
[----:B---3--:R-:W-:-:S14]  /*01c0*/  DSETP.GEU.AND P0, PT, R6, -128, PT ;  /* 0xc06000000600742a */ /* 0x008fdc0003f0e000 */
[----:B01----:R-:W-:Y:S05]  /*01d0*/  @!P0 BRA `(.L_x_71) ;  /* 0x0000000000148947 */ /* 0x003fea0003800000 */
[----:B------:R-:W-:Y:S01]  /*01e0*/  DSETP.GT.AND P0, PT, R6, 127, PT ;  /* 0x405fc0000600742a */ /* 0x000fe20003f04000 */
[----:B------:R-:W-:-:S13]  /*01f0*/  IMAD.MOV.U32 R0, RZ, RZ, 0x7f ;  /* 0x0000007fff007424 */ /* 0x000fda00078e00ff */
[----:B------:R-:W0:Y:S02]  /*0200*/  @!P0 F2I.F64.TRUNC R4, R4 ;  /* 0x0000000400048311 */ /* 0x000e24000030d100 */
[----:B0-----:R-:W-:-:S05]  /*0210*/  @!P0 PRMT R3, R4, 0x8880, RZ ;  /* 0x0000888004038816 */ /* 0x001fca00000000ff */
[----:B------:R-:W-:-:S07]  /*0220*/  @!P0 IMAD.MOV.U32 R0, RZ, RZ, R3 ;  /* 0x000000ffff008224 */ /* 0x000fce00078e0003 */
.L_x_71:
[----:B------:R0:W-:Y:S01]  /*0230*/  STL [R1], R0 ;  /* 0x0000000001007387 */ /* 0x0001e20000100800 */
[----:B------:R-:W-:Y:S01]  /*0240*/  MOV R4, UR4 ;  /* 0x0000000400047c02 */ /* 0x000fe20008000f00 */
[----:B------:R-:W-:Y:S01]  /*0250*/  IMAD.U32 R5, RZ, RZ, UR5 ;  /* 0x00000005ff057e24 */ /* 0x000fe2000f8e00ff */
[----:B------:R-:W-:Y:S01]  /*0260*/  MOV R7, R2 ;  /* 0x0000000200077202 */ /* 0x000fe20000000f00 */
[----:B------:R-:W-:-:S07]  /*0270*/  IMAD.MOV.U32 R6, RZ, RZ, R16 ;  /* 0x000000ffff067224 */ /* 0x000fce00078e0010 */
[----:B------:R-:W-:-:S07]  /*0280*/  LEPC R20, `(.L_x_72) ;  /* 0x000000001014794e */ /* 0x000fce0000000000 */
[----:B0-2---:R-:W-:Y:S05]  /*0290*/  CALL.ABS.NOINC R8 ;  /* 0x0000000008007343 */ /* 0x005fea0003c00000 */
.L_x_72:
        /* <DEDUP_REMOVED lines=11> */
.L_x_73:
[----:B------:R-:W-:Y:S05]  /*0350*/  EXIT ;  /* 0x000000000000794d */ /* 0x000fea0003800000 */
.L_x_74:
        /* <DEDUP_REMOVED lines=10> */
.L_x_147:


//--------------------- .text._Z23test_cvt_rni_sat_s8_f32v --------------------------
	.section	.text._Z23test_cvt_rni_sat_s8_f32v,"ax",@progbits
	.align	128
        .global         _Z23test_cvt_rni_sat_s8_f32v
        .type           _Z23test_cvt_rni_sat_s8_f32v,@function
        .size           _Z23test_cvt_rni_sat_s8_f32v,(.L_x_148 - _Z23test_cvt_rni_sat_s8_f32v)
        .other          _Z23test_cvt_rni_sat_s8_f32v,@"STO_CUDA_ENTRY STV_DEFAULT"
_Z23test_cvt_rni_sat_s8_f32v:
.text._Z23test_cvt_rni_sat_s8_f32v:
[----:B------:R-:W0:Y:S01]  /*0000*/  LDC R1, c[0x0][0x37c] ;  /* 0x0000df00ff017b82 */ /* 0x000e220000000800 */
[----:B------:R-:W1:Y:S01]  /*0010*/  F2I.S8.NTZ R0, -60.700000762939453125 ;  /* 0xc272cccd00007905 */ /* 0x000e620000202100 */
        /* <DEDUP_REMOVED lines=15> */
.L_x_75:
[----:B------:R-:W-:Y:S01]  /*0110*/  IMAD.MOV.U32 R3, RZ, RZ, 0x4272cccd ;  /* 0x4272cccdff037424 */ /* 0x000fe200078e00ff */
[----:B------:R-:W-:Y:S01]  /*0120*/  MOV R17, 0x0 ;  /* 0x0000000000117802 */ /* 0x000fe20000000f00 */
[----:B------:R-:W0:Y:S01]  /*0130*/  LDCU.64 UR4, c[0x4][0x70] ;  /* 0x01000e00ff0477ac */ /* 0x000e220008000a00 */
[----:B------:R-:W-:Y:S02]  /*0140*/  IMAD.MOV.U32 R0, RZ, RZ, -0x80 ;  /* 0xffffff80ff007424 */ /* 0x000fe400078e00ff */
[----:B------:R-:W-:Y:S01]  /*0150*/  FADD.RZ R3, -R3, -0.5 ;  /* 0xbf00000003037421 */ /* 0x000fe2000000c100 */
[----:B------:R1:W2:Y:S03]  /*0160*/  LDC.64 R8, c[0x4][R17] ;  /* 0x0100000011087b82 */ /* 0x0002a60000000a00 */
[----:B------:R-:W3:Y:S02]  /*0170*/  FRND.TRUNC R4, R3 ;  /* 0x0000000300047307 */ /* 0x000ee4000020d000 */
[----:B---3--:R-:W-:-:S13]  /*0180*/  FSETP.GEU.AND P0, PT, R4, -128, PT ;  /* 0xc30000000400780b */ /* 0x008fda0003f0e000 */
[----:B01----:R-:W-:Y:S05]  /*0190*/  @!P0 BRA `(.L_x_76) ;  /* 0x0000000000148947 */ /* 0x003fea0003800000 */
[----:B------:R-:W-:Y:S01]  /*01a0*/  FSETP.GT.AND P0, PT, R4, 127, PT ;  /* 0x42fe00000400780b */ /* 0x000fe20003f04000 */
[----:B------:R-:W-:-:S12]  /*01b0*/  HFMA2 R0, -RZ, RZ, 0, 7.569789886474609375e-06 ;  /* 0x0000007fff007431 */ /* 0x000fd800000001ff */
[----:B------:R-:W0:Y:S02]  /*01c0*/  @!P0 F2I.TRUNC.NTZ R3, R3 ;  /* 0x0000000300038305 */ /* 0x000e24000020f100 */
[----:B0-----:R-:W-:-:S05]  /*01d0*/  @!P0 PRMT R4, R3, 0x8880, RZ ;  /* 0x0000888003048816 */ /* 0x001fca00000000ff */
[----:B------:R-:W-:-:S07]  /*01e0*/  @!P0 IMAD.MOV.U32 R0, RZ, RZ, R4 ;  /* 0x000000ffff008224 */ /* 0x000fce00078e0004 */
.L_x_76:
[----:B------:R0:W-:Y:S01]  /*01f0*/  STL [R1], R0 ;  /* 0x0000000001007387 */ /* 0x0001e20000100800 */
[----:B------:R-:W-:Y:S01]  /*0200*/  IMAD.U32 R4, RZ, RZ, UR4 ;  /* 0x00000004ff047e24 */ /* 0x000fe2000f8e00ff */
[----:B------:R-:W-:Y:S01]  /*0210*/  MOV R5, UR5 ;  /* 0x0000000500057c02 */ /* 0x000fe20008000f00 */
[----:B------:R-:W-:Y:S02]  /*0220*/  IMAD.MOV.U32 R6, RZ, RZ, R16 ;  /* 0x000000ffff067224 */ /* 0x000fe400078e0010 */
[----:B------:R-:W-:-:S07]  /*0230*/  IMAD.MOV.U32 R7, RZ, RZ, R2 ;  /* 0x000000ffff077224 */ /* 0x000fce00078e0002 */
[----:B------:R-:W-:-:S07]  /*0240*/  LEPC R20, `(.L_x_77) ;  /* 0x000000001014794e */ /* 0x000fce0000000000 */
[----:B0-2---:R-:W-:Y:S05]  /*0250*/  CALL.ABS.NOINC R8 ;  /* 0x0000000008007343 */ /* 0x005fea0003c00000 */
.L_x_77:
        /* <DEDUP_REMOVED lines=11> */
.L_x_78:
[----:B------:R-:W-:Y:S05]  /*0310*/  EXIT ;  /* 0x000000000000794d */ /* 0x000fea0003800000 */
.L_x_79:
        /* <DEDUP_REMOVED lines=14> */
.L_x_148:


//--------------------- .text._Z19test_cvt_sat_s8_u32v --------------------------
	.section	.text._Z19test_cvt_sat_s8_u32v,"ax",@progbits
	.align	128
        .global         _Z19test_cvt_sat_s8_u32v
        .type           _Z19test_cvt_sat_s8_u32v,@function
        .size           _Z19test_cvt_sat_s8_u32v,(.L_x_149 - _Z19test_cvt_sat_s8_u32v)
        .other          _Z19test_cvt_sat_s8_u32v,@"STO_CUDA_ENTRY STV_DEFAULT"
_Z19test_cvt_sat_s8_u32v:
.text._Z19test_cvt_sat_s8_u32v:
        /* <DEDUP_REMOVED lines=17> */
.L_x_80:
[----:B------:R-:W-:Y:S01]  /*0110*/  HFMA2 R0, -RZ, RZ, 0, 7.569789886474609375e-06 ;  /* 0x0000007fff007431 */ /* 0x000fe200000001ff */
        /* <DEDUP_REMOVED lines=9> */
.L_x_81:
        /* <DEDUP_REMOVED lines=11> */
.L_x_82:
[----:B------:R-:W-:Y:S05]  /*0260*/  EXIT ;  /* 0x000000000000794d */ /* 0x000fea0003800000 */
.L_x_83:
        /* <DEDUP_REMOVED lines=9> */
.L_x_149:


//--------------------- .text._Z19test_cvt_sat_s8_s32v --------------------------
	.section	.text._Z19test_cvt_sat_s8_s32v,"ax",@progbits
	.align	128
        .global         _Z19test_cvt_sat_s8_s32v
        .type           _Z19test_cvt_sat_s8_s32v,@function
        .size           _Z19test_cvt_sat_s8_s32v,(.L_x_150 - _Z19test_cvt_sat_s8_s32v)
        .other          _Z19test_cvt_sat_s8_s32v,@"STO_CUDA_ENTRY STV_DEFAULT"
_Z19test_cvt_sat_s8_s32v:
.text._Z19test_cvt_sat_s8_s32v:
        /* <DEDUP_REMOVED lines=17> */
.L_x_84:
        /* <DEDUP_REMOVED lines=10> */
.L_x_85:
        /* <DEDUP_REMOVED lines=11> */
.L_x_86:
[----:B------:R-:W-:Y:S05]  /*0260*/  EXIT ;  /* 0x000000000000794d */ /* 0x000fea0003800000 */
.L_x_87:
        /* <DEDUP_REMOVED lines=9> */
.L_x_150:


//--------------------- .text._Z19test_cvt_sat_s8_u16v --------------------------
	.section	.text._Z19test_cvt_sat_s8_u16v,"ax",@progbits
	.align	128
        .global         _Z19test_cvt_sat_s8_u16v
        .type           _Z19test_cvt_sat_s8_u16v,@function
        .size           _Z19test_cvt_sat_s8_u16v,(.L_x_151 - _Z19test_cvt_sat_s8_u16v)
        .other          _Z19test_cvt_sat_s8_u16v,@"STO_CUDA_ENTRY STV_DEFAULT"
_Z19test_cvt_sat_s8_u16v:
.text._Z19test_cvt_sat_s8_u16v:
        /* <DEDUP_REMOVED lines=17> */
.L_x_88:
        /* <DEDUP_REMOVED lines=10> */
.L_x_89:
        /* <DEDUP_REMOVED lines=11> */
.L_x_90:
[----:B------:R-:W-:Y:S05]  /*0260*/  EXIT ;  /* 0x000000000000794d */ /* 0x000fea0003800000 */
.L_x_91:
        /* <DEDUP_REMOVED lines=9> */
.L_x_151:


//--------------------- .text._Z19test_cvt_sat_s8_s16v --------------------------
	.section	.text._Z19test_cvt_sat_s8_s16v,"ax",@progbits
	.align	128
        .global         _Z19test_cvt_sat_s8_s16v
        .type           _Z19test_cvt_sat_s8_s16v,@function
        .size           _Z19test_cvt_sat_s8_s16v,(.L_x_152 - _Z19test_cvt_sat_s8_s16v)
        .other          _Z19test_cvt_sat_s8_s16v,@"STO_CUDA_ENTRY STV_DEFAULT"
_Z19test_cvt_sat_s8_s16v:
.text._Z19test_cvt_sat_s8_s16v:
        /* <DEDUP_REMOVED lines=17> */
.L_x_92:
        /* <DEDUP_REMOVED lines=10> */
.L_x_93:
        /* <DEDUP_REMOVED lines=11> */
.L_x_94:
[----:B------:R-:W-:Y:S05]  /*0260*/  EXIT ;  /* 0x000000000000794d */ /* 0x000fea0003800000 */
.L_x_95:
        /* <DEDUP_REMOVED lines=9> */
.L_x_152:


//--------------------- .text._Z18test_cvt_sat_s8_u8v --------------------------
	.section	.text._Z18test_cvt_sat_s8_u8v,"ax",@progbits
	.align	128
        .global         _Z18test_cvt_sat_s8_u8v
        .type           _Z18test_cvt_sat_s8_u8v,@function
        .size           _Z18test_cvt_sat_s8_u8v,(.L_x_153 - _Z18test_cvt_sat_s8_u8v)
        .other          _Z18test_cvt_sat_s8_u8v,@"STO_CUDA_ENTRY STV_DEFAULT"
_Z18test_cvt_sat_s8_u8v:
.text._Z18test_cvt_sat_s8_u8v:
        /* <DEDUP_REMOVED lines=17> */
.L_x_96:
        /* <DEDUP_REMOVED lines=10> */
.L_x_97:
        /* <DEDUP_REMOVED lines=11> */
.L_x_98:
[----:B------:R-:W-:Y:S05]  /*0260*/  EXIT ;  /* 0x000000000000794d */ /* 0x000fea0003800000 */
.L_x_99:
        /* <DEDUP_REMOVED lines=9> */
.L_x_153:


//--------------------- .text._Z23test_cvt_rni_sat_u8_f64v --------------------------
	.section	.text._Z23test_cvt_rni_sat_u8_f64v,"ax",@progbits
	.align	128
        .global         _Z23test_cvt_rni_sat_u8_f64v
        .type           _Z23test_cvt_rni_sat_u8_f64v,@function
        .size           _Z23test_cvt_rni_sat_u8_f64v,(.L_x_154 - _Z23test_cvt_rni_sat_u8_f64v)
        .other          _Z23test_cvt_rni_sat_u8_f64v,@"STO_CUDA_ENTRY STV_DEFAULT"
_Z23test_cvt_rni_sat_u8_f64v:
.text._Z23test_cvt_rni_sat_u8_f64v:
[----:B------:R-:W0:Y:S01]  /*0000*/  LDC R1, c[0x0][0x37c] ;  /* 0x0000df00ff017b82 */ /* 0x000e220000000800 */
[----:B------:R-:W-:Y:S01]  /*0010*/  UMOV UR4, 0x9999999a ;  /* 0x9999999a00047882 */ /* 0x000fe20000000000 */
[----:B------:R-:W-:Y:S01]  /*0020*/  UMOV UR5, 0x4058f999 ;  /* 0x4058f99900057882 */ /* 0x000fe20000000000 */
[----:B0-----:R-:W-:Y:S01]  /*0030*/  VIADD R1, R1, 0xfffffff8 ;  /* 0xfffffff801017836 */ /* 0x001fe20000000000 */
[----:B------:R-:W0:Y:S01]  /*0040*/  F2I.U8.F64 R0, UR4 ;  /* 0x0000000400007d11 */ /* 0x000e220008300000 */
[----:B------:R-:W1:Y:S01]  /*0050*/  LDCU UR4, c[0x0][0x2f8] ;  /* 0x00005f00ff0477ac */ /* 0x000e620008000800 */
[----:B------:R-:W-:Y:S01]  /*0060*/  MOV R3, 0x0 ;  /* 0x0000000000037802 */ /* 0x000fe20000000f00 */
[----:B------:R-:W2:Y:S03]  /*0070*/  LDCU UR5, c[0x0][0x2fc] ;  /* 0x00005f80ff0577ac */ /* 0x000ea60008000800 */
[----:B------:R3:W4:Y:S01]  /*0080*/  LDC.64 R8, c[0x4][R3] ;  /* 0x0100000003087b82 */ /* 0x0007220000000a00 */
[----:B------:R-:W5:Y:S01]  /*0090*/  LDCU.64 UR6, c[0x4][0x60] ;  /* 0x01000c00ff0677ac */ /* 0x000f620008000a00 */
[----:B0-----:R-:W-:-:S02]  /*00a0*/  LOP3.LUT R0, R0, 0xff, RZ, 0xc0, !PT ;  /* 0x000000ff00007812 */ /* 0x001fc400078ec0ff */
        /* <DEDUP_REMOVED lines=9> */
.L_x_100:
[----:B------:R-:W-:Y:S01]  /*0140*/  IMAD.MOV.U32 R4, RZ, RZ, -0x66666666 ;  /* 0x9999999aff047424 */ /* 0x000fe200078e00ff */
[----:B------:R-:W-:Y:S01]  /*0150*/  MOV R17, 0x0 ;  /* 0x0000000000117802 */ /* 0x000fe20000000f00 */
[----:B------:R-:W-:Y:S01]  /*0160*/  IMAD.MOV.U32 R5, RZ, RZ, 0x4058f999 ;  /* 0x4058f999ff057424 */ /* 0x000fe200078e00ff */
[----:B------:R-:W0:Y:S01]  /*0170*/  LDCU.64 UR4, c[0x4][0x18] ;  /* 0x01000300ff0477ac */ /* 0x000e220008000a00 */
[----:B------:R-:W-:Y:S01]  /*0180*/  MOV R0, RZ ;  /* 0x000000ff00007202 */ /* 0x000fe20000000f00 */
[----:B------:R1:W2:Y:S03]  /*0190*/  LDC.64 R8, c[0x4][R17] ;  /* 0x0100000011087b82 */ /* 0x0002a60000000a00 */
[----:B------:R-:W-:-:S06]  /*01a0*/  DADD.RZ R4, R4, 0.5 ;  /* 0x3fe0000004047429 */ /* 0x000fcc000000c000 */
[----:B------:R-:W3:Y:S02]  /*01b0*/  FRND.F64.TRUNC R6, R4 ;  /* 0x0000000400067313 */ /* 0x000ee4000030d800 */
[----:B---3--:R-:W-:-:S14]  /*01c0*/  DSETP.GEU.AND P0, PT, R6, RZ, PT ;  /* 0x000000ff0600722a */ /* 0x008fdc0003f0e000 */
[----:B01----:R-:W-:Y:S05]  /*01d0*/  @!P0 BRA `(.L_x_101) ;  /* 0x0000000000108947 */ /* 0x003fea0003800000 */
[----:B------:R-:W-:Y:S01]  /*01e0*/  DSETP.GT.AND P0, PT, R6, 255, PT ;  /* 0x406fe0000600742a */ /* 0x000fe20003f04000 */
[----:B------:R-:W-:-:S13]  /*01f0*/  IMAD.MOV.U32 R0, RZ, RZ, 0xff ;  /* 0x000000ffff007424 */ /* 0x000fda00078e00ff */
[----:B------:R-:W0:Y:S02]  /*0200*/  @!P0 F2I.U32.F64.TRUNC R4, R4 ;  /* 0x0000000400048311 */ /* 0x000e24000030d000 */
[----:B0-----:R-:W-:-:S07]  /*0210*/  @!P0 LOP3.LUT R0, R4, 0xff, RZ, 0xc0, !PT ;  /* 0x000000ff04008812 */ /* 0x001fce00078ec0ff */
.L_x_101:
[----:B------:R0:W-:Y:S01]  /*0220*/  STL [R1], R0 ;  /* 0x0000000001007387 */ /* 0x0001e20000100800 */
[----:B------:R-:W-:Y:S01]  /*0230*/  IMAD.U32 R4, RZ, RZ, UR4 ;  /* 0x00000004ff047e24 */ /* 0x000fe2000f8e00ff */
[----:B------:R-:W-:Y:S01]  /*0240*/  MOV R5, UR5 ;  /* 0x0000000500057c02 */ /* 0x000fe20008000f00 */
[----:B------:R-:W-:Y:S02]  /*0250*/  IMAD.MOV.U32 R6, RZ, RZ, R16 ;  /* 0x000000ffff067224 */ /* 0x000fe400078e0010 */
[----:B------:R-:W-:-:S07]  /*0260*/  IMAD.MOV.U32 R7, RZ, RZ, R2 ;  /* 0x000000ffff077224 */ /* 0x000fce00078e0002 */
[----:B------:R-:W-:-:S07]  /*0270*/  LEPC R20, `(.L_x_102) ;  /* 0x000000001014794e */ /* 0x000fce0000000000 */
[----:B0-2---:R-:W-:Y:S05]  /*0280*/  CALL.ABS.NOINC R8 ;  /* 0x0000000008007343 */ /* 0x005fea0003c00000 */
.L_x_102:
        /* <DEDUP_REMOVED lines=11> */
.L_x_103:
[----:B------:R-:W-:Y:S05]  /*0340*/  EXIT ;  /* 0x000000000000794d */ /* 0x000fea0003800000 */
.L_x_104:
        /* <DEDUP_REMOVED lines=11> */
.L_x_154:


//--------------------- .text._Z18test_saturate_castv --------------------------
	.section	.text._Z18test_saturate_castv,"ax",@progbits
	.align	128
        .global         _Z18test_saturate_castv
        .type           _Z18test_saturate_castv,@function
        .size           _Z18test_saturate_castv,(.L_x_155 - _Z18test_saturate_castv)
        .other          _Z18test_saturate_castv,@"STO_CUDA_ENTRY STV_DEFAULT"
_Z18test_saturate_castv:
.text._Z18test_saturate_castv:
[----:B------:R-:W0:Y:S01]  /*0000*/  LDC R1, c[0x0][0x37c] ;  /* 0x0000df00ff017b82 */ /* 0x000e220000000800 */
[----:B------:R-:W1:Y:S01]  /*0010*/  LDCU UR4, c[0x0][0x2f8] ;  /* 0x00005f00ff0477ac */ /* 0x000e620008000800 */
[----:B0-----:R-:W-:Y:S01]  /*0020*/  VIADD R1, R1, 0xfffffff8 ;  /* 0xfffffff801017836 */ /* 0x001fe20000000000 */
[----:B------:R-:W-:Y:S02]  /*0030*/  F2IP.U8.F32.NTZ R2, RZ, 120.5, RZ ;  /* 0x42f10000ff027843 */ /* 0x000fe400000004ff */
[----:B------:R-:W-:Y:S01]  /*0040*/  MOV R0, 0x0 ;  /* 0x0000000000007802 */ /* 0x000fe20000000f00 */
[----:B------:R-:W0:Y:S02]  /*0050*/  LDCU UR5, c[0x0][0x2fc] ;  /* 0x00005f80ff0577ac */ /* 0x000e240008000800 */
[----:B------:R2:W-:Y:S01]  /*0060*/  STL [R1], R2 ;  /* 0x0000000201007387 */ /* 0x0005e20000100800 */
[----:B------:R2:W3:Y:S01]  /*0070*/  LDC.64 R8, c[0x4][R0] ;  /* 0x0100000000087b82 */ /* 0x0004e20000000a00 */
[----:B------:R-:W4:Y:S01]  /*0080*/  LDCU.64 UR6, c[0x4][0x48] ;  /* 0x01000900ff0677ac */ /* 0x000f220008000a00 */
[----:B-1----:R-:W-:-:S05]  /*0090*/  IADD3 R17, P0, PT, R1, UR4, RZ ;  /* 0x0000000401117c10 */ /* 0x002fca000ff1e0ff */
[----:B0-----:R-:W-:Y:S02]  /*00a0*/  IMAD.X R16, RZ, RZ, UR5, P0 ;  /* 0x00000005ff107e24 */ /* 0x001fe400080e06ff */
[----:B------:R-:W-:Y:S02]  /*00b0*/  IMAD.MOV.U32 R6, RZ, RZ, R17 ;  /* 0x000000ffff067224 */ /* 0x000fe400078e0011 */
[----:B----4-:R-:W-:Y:S01]  /*00c0*/  IMAD.U32 R4, RZ, RZ, UR6 ;  /* 0x00000006ff047e24 */ /* 0x010fe2000f8e00ff */
[----:B------:R-:W-:Y:S01]  /*00d0*/  MOV R5, UR7 ;  /* 0x0000000700057c02 */ /* 0x000fe20008000f00 */
[----:B--2---:R-:W-:-:S07]  /*00e0*/  IMAD.MOV.U32 R7, RZ, RZ, R16 ;  /* 0x000000ffff077224 */ /* 0x004fce00078e0010 */
[----:B------:R-:W-:-:S07]  /*00f0*/  LEPC R20, `(.L_x_105) ;  /* 0x000000001014794e */ /* 0x000fce0000000000 */
[----:B---3--:R-:W-:Y:S05]  /*0100*/  CALL.ABS.NOINC R8 ;  /* 0x0000000008007343 */ /* 0x008fea0003c00000 */
.L_x_105:
[----:B------:R-:W-:Y:S01]  /*0110*/  HFMA2 R0, -RZ, RZ, 3.470703125, 0 ;  /* 0x42f10000ff007431 */ /* 0x000fe200000001ff */
[----:B------:R-:W-:Y:S01]  /*0120*/  MOV R19, 0x0 ;  /* 0x0000000000137802 */ /* 0x000fe20000000f00 */
[----:B------:R-:W0:Y:S01]  /*0130*/  LDCU.64 UR4, c[0x4][0x18] ;  /* 0x01000300ff0477ac */ /* 0x000e220008000a00 */
[----:B------:R-:W-:Y:S02]  /*0140*/  IMAD.MOV.U32 R18, RZ, RZ, RZ ;  /* 0x000000ffff127224 */ /* 0x000fe400078e00ff */
[----:B------:R1:W2:Y:S01]  /*0150*/  LDC.64 R8, c[0x4][R19] ;  /* 0x0100000013087b82 */ /* 0x0002a20000000a00 */
[----:B------:R-:W-:-:S04]  /*0160*/  FADD.RZ R0, R0, 0.5 ;  /* 0x3f00000000007421 */ /* 0x000fc8000000c000 */
[----:B------:R-:W3:Y:S02]  /*0170*/  FRND.TRUNC R3, R0 ;  /* 0x0000000000037307 */ /* 0x000ee4000020d000 */
[----:B---3--:R-:W-:-:S13]  /*0180*/  FSETP.GEU.AND P0, PT, R3, RZ, PT ;  /* 0x000000ff0300720b */ /* 0x008fda0003f0e000 */
[----:B01----:R-:W-:Y:S05]  /*0190*/  @!P0 BRA `(.L_x_106) ;  /* 0x0000000000108947 */ /* 0x003fea0003800000 */
[----:B------:R-:W-:Y:S01]  /*01a0*/  FSETP.GT.AND P0, PT, R3, 255, PT ;  /* 0x437f00000300780b */ /* 0x000fe20003f04000 */
[----:B------:R-:W-:-:S12]  /*01b0*/  IMAD.MOV.U32 R18, RZ, RZ, 0xff ;  /* 0x000000ffff127424 */ /* 0x000fd800078e00ff */
[----:B------:R-:W0:Y:S02]  /*01c0*/  @!P0 F2I.U32.TRUNC.NTZ R0, R0 ;  /* 0x0000000000008305 */ /* 0x000e24000020f000 */
[----:B0-----:R-:W-:-:S07]  /*01d0*/  @!P0 LOP3.LUT R18, R0, 0xff, RZ, 0xc0, !PT ;  /* 0x000000ff00128812 */ /* 0x001fce00078ec0ff */
.L_x_106:
[----:B------:R0:W-:Y:S01]  /*01e0*/  STL [R1], R18 ;  /* 0x0000001201007387 */ /* 0x0001e20000100800 */
[----:B------:R-:W-:Y:S01]  /*01f0*/  MOV R4, UR4 ;  /* 0x0000000400047c02 */ /* 0x000fe20008000f00 */
[----:B------:R-:W-:Y:S01]  /*0200*/  IMAD.U32 R5, RZ, RZ, UR5 ;  /* 0x00000005ff057e24 */ /* 0x000fe2000f8e00ff */
[----:B------:R-:W-:Y:S01]  /*0210*/  MOV R7, R16 ;  /* 0x0000001000077202 */ /* 0x000fe20000000f00 */
[----:B------:R-:W-:-:S07]  /*0220*/  IMAD.MOV.U32 R6, RZ, RZ, R17 ;  /* 0x000000ffff067224 */ /* 0x000fce00078e0011 */
[----:B------:R-:W-:-:S07]  /*0230*/  LEPC R20, `(.L_x_107) ;  /* 0x000000001014794e */ /* 0x000fce0000000000 */
[----:B0-2---:R-:W-:Y:S05]  /*0240*/  CALL.ABS.NOINC R8 ;  /* 0x0000000008007343 */ /* 0x005fea0003c00000 */
.L_x_107:
[----:B------:R-:W-:Y:S01]  /*0250*/  IMAD.MOV.U32 R8, RZ, RZ, 0x1 ;  /* 0x00000001ff087424 */ /* 0x000fe200078e00ff */
[----:B------:R0:W1:Y:S01]  /*0260*/  LDC.64 R10, c[0x4][R19] ;  /* 0x01000000130a7b82 */ /* 0x0000620000000a00 */
[----:B------:R-:W-:Y:S01]  /*0270*/  IMAD.MOV.U32 R9, RZ, RZ, 0x0 ;  /* 0x00000000ff097424 */ /* 0x000fe200078e00ff */
[----:B------:R-:W2:Y:S01]  /*0280*/  LDCU.64 UR4, c[0x4][0x20] ;  /* 0x01000400ff0477ac */ /* 0x000ea20008000a00 */
[----:B------:R-:W-:Y:S01]  /*0290*/  IMAD.MOV.U32 R6, RZ, RZ, R17 ;  /* 0x000000ffff067224 */ /* 0x000fe200078e0011 */
[----:B------:R-:W-:Y:S02]  /*02a0*/  MOV R7, R16 ;  /* 0x0000001000077202 */ /* 0x000fe40000000f00 */
[----:B------:R0:W-:Y:S01]  /*02b0*/  STL.64 [R1], R8 ;  /* 0x0000000801007387 */ /* 0x0001e20000100a00 */
[----:B--2---:R-:W-:Y:S01]  /*02c0*/  MOV R4, UR4 ;  /* 0x0000000400047c02 */ /* 0x004fe20008000f00 */
[----:B0-----:R-:W-:-:S07]  /*02d0*/  IMAD.U32 R5, RZ, RZ, UR5 ;  /* 0x00000005ff057e24 */ /* 0x001fce000f8e00ff */
[----:B------:R-:W-:-:S07]  /*02e0*/  LEPC R20, `(.L_x_108) ;  /* 0x000000001014794e */ /* 0x000fce0000000000 */
[----:B-1----:R-:W-:Y:S05]  /*02f0*/  CALL.ABS.NOINC R10 ;  /* 0x000000000a007343 */ /* 0x002fea0003c00000 */
.L_x_108:
[----:B------:R-:W-:-:S13]  /*0300*/  ISETP.NE.AND P0, PT, R2, R18, PT ;  /* 0x000000120200720c */ /* 0x000fda0003f05270 */
[----:B------:R-:W-:Y:S05]  /*0310*/  @!P0 EXIT ;  /* 0x000000000000894d */ /* 0x000fea0003800000 */
[----:B------:R-:W-:Y:S01]  /*0320*/  MOV R0, 0x128 ;  /* 0x0000012800007802 */ /* 0x000fe20000000f00 */
[----:B------:R-:W0:Y:S01]  /*0330*/  LDCU.64 UR4, c[0x4][0x50] ;  /* 0x01000a00ff0477ac */ /* 0x000e220008000a00 */
[----:B------:R-:W-:Y:S02]  /*0340*/  HFMA2 R13, -RZ, RZ, 0, 0 ;  /* 0x00000000ff0d7431 */ /* 0x000fe400000001ff */
[----:B------:R-:W-:Y:S01]  /*0350*/  IMAD.MOV.U32 R8, RZ, RZ, 0x109 ;  /* 0x00000109ff087424 */ /* 0x000fe200078e00ff */
[----:B------:R1:W2:Y:S01]  /*0360*/  LDC.64 R2, c[0x4][R0] ;  /* 0x0100000000027b82 */ /* 0x0002a20000000a00 */
[----:B------:R-:W3:Y:S01]  /*0370*/  LDCU.64 UR6, c[0x4][0x58] ;  /* 0x01000b00ff0677ac */ /* 0x000ee20008000a00 */
[----:B------:R-:W-:Y:S01]  /*0380*/  IMAD.MOV.U32 R12, RZ, RZ, 0x1 ;  /* 0x00000001ff0c7424 */ /* 0x000fe200078e00ff */
[----:B------:R-:W4:Y:S01]  /*0390*/  LDCU.64 UR8, c[0x4][0x8] ;  /* 0x01000100ff0877ac */ /* 0x000f220008000a00 */
[----:B0-----:R-:W-:Y:S02]  /*03a0*/  IMAD.U32 R4, RZ, RZ, UR4 ;  /* 0x00000004ff047e24 */ /* 0x001fe4000f8e00ff */
[----:B------:R-:W-:Y:S01]  /*03b0*/  IMAD.U32 R5, RZ, RZ, UR5 ;  /* 0x00000005ff057e24 */ /* 0x000fe2000f8e00ff */
[----:B---3--:R-:W-:Y:S01]  /*03c0*/  MOV R6, UR6 ;  /* 0x0000000600067c02 */ /* 0x008fe20008000f00 */
[----:B------:R-:W-:-:S02]  /*03d0*/  IMAD.U32 R7, RZ, RZ, UR7 ;  /* 0x00000007ff077e24 */ /* 0x000fc4000f8e00ff */
[----:B----4-:R-:W-:Y:S01]  /*03e0*/  IMAD.U32 R10, RZ, RZ, UR8 ;  /* 0x00000008ff0a7e24 */ /* 0x010fe2000f8e00ff */
[----:B-1----:R-:W-:-:S07]  /*03f0*/  MOV R11, UR9 ;  /* 0x00000009000b7c02 */ /* 0x002fce0008000f00 */
[----:B------:R-:W-:-:S07]  /*0400*/  LEPC R20, `(.L_x_109) ;  /* 0x000000001014794e */ /* 0x000fce0000000000 */
[----:B--2---:R-:W-:Y:S05]  /*0410*/  CALL.ABS.NOINC R2 ;  /* 0x0000000002007343 */ /* 0x004fea0003c00000 */
.L_x_109:
[----:B------:R-:W-:Y:S05]  /*0420*/  EXIT ;  /* 0x000000000000794d */ /* 0x000fea0003800000 */
.L_x_110:
        /* <DEDUP_REMOVED lines=13> */
.L_x_155:


//--------------------- .text._Z19test_cvt_sat_u8_u32v --------------------------
	.section	.text._Z19test_cvt_sat_u8_u32v,"ax",@progbits
	.align	128
        .global         _Z19test_cvt_sat_u8_u32v
        .type           _Z19test_cvt_sat_u8_u32v,@function
        .size           _Z19test_cvt_sat_u8_u32v,(.L_x_156 - _Z19test_cvt_sat_u8_u32v)
        .other          _Z19test_cvt_sat_u8_u32v,@"STO_CUDA_ENTRY STV_DEFAULT"
_Z19test_cvt_sat_u8_u32v:
.text._Z19test_cvt_sat_u8_u32v:
        /* <DEDUP_REMOVED lines=17> */
.L_x_111:
[----:B------:R-:W-:Y:S01]  /*0110*/  HFMA2 R0, -RZ, RZ, 0, 1.5199184417724609375e-05 ;  /* 0x000000ffff007431 */ /* 0x000fe200000001ff */
        /* <DEDUP_REMOVED lines=9> */
.L_x_112:
        /* <DEDUP_REMOVED lines=11> */
.L_x_113:
[----:B------:R-:W-:Y:S05]  /*0260*/  EXIT ;  /* 0x000000000000794d */ /* 0x000fea0003800000 */
.L_x_114:
        /* <DEDUP_REMOVED lines=9> */
.L_x_156:


//--------------------- .text._Z19test_cvt_sat_u8_s32v --------------------------
	.section	.text._Z19test_cvt_sat_u8_s32v,"ax",@progbits
	.align	128
        .global         _Z19test_cvt_sat_u8_s32v
        .type           _Z19test_cvt_sat_u8_s32v,@function
        .size           _Z19test_cvt_sat_u8_s32v,(.L_x_157 - _Z19test_cvt_sat_u8_s32v)
        .other          _Z19test_cvt_sat_u8_s32v,@"STO_CUDA_ENTRY STV_DEFAULT"
_Z19test_cvt_sat_u8_s32v:
.text._Z19test_cvt_sat_u8_s32v:
        /* <DEDUP_REMOVED lines=17> */
.L_x_115:
        /* <DEDUP_REMOVED lines=10> */
.L_x_116:
        /* <DEDUP_REMOVED lines=11> */
.L_x_117:
[----:B------:R-:W-:Y:S05]  /*0260*/  EXIT ;  /* 0x000000000000794d */ /* 0x000fea0003800000 */
.L_x_118:
        /* <DEDUP_REMOVED lines=9> */
.L_x_157:


//--------------------- .text._Z19test_cvt_sat_u8_u16v --------------------------
	.section	.text._Z19test_cvt_sat_u8_u16v,"ax",@progbits
	.align	128
        .global         _Z19test_cvt_sat_u8_u16v
        .type           _Z19test_cvt_sat_u8_u16v,@function
        .size           _Z19test_cvt_sat_u8_u16v,(.L_x_158 - _Z19test_cvt_sat_u8_u16v)
        .other          _Z19test_cvt_sat_u8_u16v,@"STO_CUDA_ENTRY STV_DEFAULT"
_Z19test_cvt_sat_u8_u16v:
.text._Z19test_cvt_sat_u8_u16v:
        /* <DEDUP_REMOVED lines=17> */
.L_x_119:
        /* <DEDUP_REMOVED lines=10> */
.L_x_120:
        /* <DEDUP_REMOVED lines=11> */
.L_x_121:
[----:B------:R-:W-:Y:S05]  /*0260*/  EXIT ;  /* 0x000000000000794d */ /* 0x000fea0003800000 */
.L_x_122:
        /* <DEDUP_REMOVED lines=9> */
.L_x_158:


//--------------------- .text._Z19test_cvt_sat_u8_s16v --------------------------
	.section	.text._Z19test_cvt_sat_u8_s16v,"ax",@progbits
	.align	128
        .global         _Z19test_cvt_sat_u8_s16v
        .type           _Z19test_cvt_sat_u8_s16v,@function
        .size           _Z19test_cvt_sat_u8_s16v,(.L_x_159 - _Z19test_cvt_sat_u8_s16v)
        .other          _Z19test_cvt_sat_u8_s16v,@"STO_CUDA_ENTRY STV_DEFAULT"
_Z19test_cvt_sat_u8_s16v:
.text._Z19test_cvt_sat_u8_s16v:
        /* <DEDUP_REMOVED lines=17> */
.L_x_123:
[----:B------:R-:W-:Y:S01]  /*0110*/  HFMA2 R0, -RZ, RZ, 0, 5.36441802978515625e-06 ;  /* 0x0000005aff007431 */ /* 0x000fe200000001ff */
        /* <DEDUP_REMOVED lines=9> */
.L_x_124:
        /* <DEDUP_REMOVED lines=11> */
.L_x_125:
[----:B------:R-:W-:Y:S05]  /*0260*/  EXIT ;  /* 0x000000000000794d */ /* 0x000fea0003800000 */
.L_x_126:
        /* <DEDUP_REMOVED lines=9> */
.L_x_159:


//--------------------- .text._Z18test_cvt_sat_u8_s8v --------------------------
	.section	.text._Z18test_cvt_sat_u8_s8v,"ax",@progbits
	.align	128
        .global         _Z18test_cvt_sat_u8_s8v
        .type           _Z18test_cvt_sat_u8_s8v,@function
        .size           _Z18test_cvt_sat_u8_s8v,(.L_x_160 - _Z18test_cvt_sat_u8_s8v)
        .other          _Z18test_cvt_sat_u8_s8v,@"STO_CUDA_ENTRY STV_DEFAULT"
_Z18test_cvt_sat_u8_s8v:
.text._Z18test_cvt_sat_u8_s8v:
        /* <DEDUP_REMOVED lines=17> */
.L_x_127:
        /* <DEDUP_REMOVED lines=10> */
.L_x_128:
        /* <DEDUP_REMOVED lines=11> */
.L_x_129:
[----:B------:R-:W-:Y:S05]  /*0260*/  EXIT ;  /* 0x000000000000794d */ /* 0x000fea0003800000 */
.L_x_130:
        /* <DEDUP_REMOVED lines=9> */
.L_x_160:


//--------------------- .nv.global.init           --------------------------
	.section	.nv.global.init,"aw",@progbits
.nv.global.init:
	.type		$str$34,@object
	.size		$str$34,($str$8 - $str$34)
$str$34:
        /*0000*/ 	.byte	0x0a, 0x25, 0x64, 0x00
	.type		$str$8,@object
	.size		$str$8,($str$2 - $str$8)
$str$8:
        /*0004*/ 	.byte	0x72, 0x65, 0x73, 0x32, 0x20, 0x3d, 0x3d, 0x20, 0x6f, 0x75, 0x74, 0x00
	.type		$str$2,@object
	.size		$str$2,(__unnamed_1 - $str$2)
$str$2:
        /*0010*/ 	.byte	0x53, 0x69, 0x7a, 0x65, 0x20, 0x6f, 0x66, 0x20, 0x72, 0x65, 0x73, 0x32, 0x3a, 0x20, 0x25, 0x6c
        /*0020*/ 	.byte	0x75, 0x0a, 0x00
	.type		__unnamed_1,@object
	.size		__unnamed_1,($str$1 - __unnamed_1)
__unnamed_1:
        /*0023*/ 	.byte	0x76, 0x6f, 0x69, 0x64, 0x20, 0x74, 0x65, 0x73, 0x74, 0x5f, 0x73, 0x61, 0x74, 0x75, 0x72, 0x61
        /*0033*/ 	.byte	0x74, 0x65, 0x5f, 0x63, 0x61, 0x73, 0x74, 0x28, 0x29, 0x00
	.type		$str$1,@object
	.size		$str$1,($str$9 - $str$1)
$str$1:
        /*003d*/ 	.byte	0x52, 0x65, 0x73, 0x75, 0x6c, 0x74, 0x20, 0x6f, 0x66, 0x20, 0x64, 0x65, 0x76, 0x69, 0x63, 0x65
        /*004d*/ 	.byte	0x20, 0x63, 0x61, 0x6c, 0x6c, 0x3a, 0x20, 0x25, 0x75, 0x0a, 0x00
	.type		$str$9,@object
	.size		$str$9,($str$12 - $str$9)
$str$9:
        /*0058*/ 	.byte	0x2f, 0x74, 0x6d, 0x70, 0x2f, 0x73, 0x61, 0x73, 0x73, 0x5f, 0x63, 0x75, 0x5f, 0x34, 0x6f, 0x71
        /*0068*/ 	.byte	0x6c, 0x78, 0x71, 0x62, 0x67, 0x2f, 0x6b, 0x2e, 0x63, 0x75, 0x00
	.type		$str$12,@object
	.size		$str$12,($str$11 - $str$12)
$str$12:
        /*0073*/ 	.byte	0x52, 0x65, 0x73, 0x75, 0x6c, 0x74, 0x20, 0x6f, 0x66, 0x20, 0x64, 0x65, 0x76, 0x69, 0x63, 0x65
        /*0083*/ 	.byte	0x20, 0x63, 0x61, 0x6c, 0x6c, 0x3a, 0x20, 0x25, 0x64, 0x0a, 0x00
	.type		$str$11,@object
	.size		$str$11,($str - $str$11)
$str$11:
        /*008e*/ 	.byte	0x52, 0x65, 0x73, 0x75, 0x6c, 0x74, 0x20, 0x6f, 0x66, 0x20, 0x63, 0x76, 0x74, 0x2e, 0x73, 0x61
        /*009e*/ 	.byte	0x74, 0x2e, 0x73, 0x38, 0x2e, 0x75, 0x38, 0x3a, 0x20, 0x25, 0x64, 0x0a, 0x00
	.type		$str,@object
	.size		$str,($str$13 - $str)
$str:
        /*00ab*/ 	.byte	0x52, 0x65, 0x73, 0x75, 0x6c, 0x74, 0x20, 0x6f, 0x66, 0x20, 0x63, 0x76, 0x74, 0x2e, 0x73, 0x61
        /*00bb*/ 	.byte	0x74, 0x2e, 0x75, 0x38, 0x2e, 0x73, 0x38, 0x3a, 0x20, 0x25, 0x75, 0x0a, 0x00
	.type		$str$13,@object
	.size		$str$13,($str$5 - $str$13)
$str$13:
        /*00c8*/ 	.byte	0x52, 0x65, 0x73, 0x75, 0x6c, 0x74, 0x20, 0x6f, 0x66, 0x20, 0x63, 0x76, 0x74, 0x2e, 0x73, 0x61
        /*00d8*/ 	.byte	0x74, 0x2e, 0x73, 0x38, 0x2e, 0x73, 0x31, 0x36, 0x3a, 0x20, 0x25, 0x64, 0x0a, 0x00
	.type		$str$5,@object
	.size		$str$5,($str$31 - $str$5)
$str$5:
        /*00e6*/ 	.byte	0x52, 0x65, 0x73, 0x75, 0x6c, 0x74, 0x20, 0x6f, 0x66, 0x20, 0x63, 0x76, 0x74, 0x2e, 0x73, 0x61
        /*00f6*/ 	.byte	0x74, 0x2e, 0x75, 0x38, 0x2e, 0x73, 0x33, 0x32, 0x3a, 0x20, 0x25, 0x75, 0x0a, 0x00
	.type		$str$31,@object
	.size		$str$31,($str$15 - $str$31)
$str$31:
        /*0104*/ 	.byte	0x52, 0x65, 0x73, 0x75, 0x6c, 0x74, 0x20, 0x6f, 0x66, 0x20, 0x63, 0x76, 0x74, 0x2e, 0x73, 0x61
        /*0114*/ 	.byte	0x74, 0x2e, 0x75, 0x33, 0x32, 0x2e, 0x73, 0x38, 0x3a, 0x20, 0x25, 0x75, 0x0a, 0x00
	.type		$str$15,@object
	.size		$str$15,($str$3 - $str$15)
$str$15:
        /*0122*/ 	.byte	0x52, 0x65, 0x73, 0x75, 0x6c, 0x74, 0x20, 0x6f, 0x66, 0x20, 0x63, 0x76, 0x74, 0x2e, 0x73, 0x61
        /*0132*/ 	.byte	0x74, 0x2e, 0x73, 0x38, 0x2e, 0x73, 0x33, 0x32, 0x3a, 0x20, 0x25, 0x64, 0x0a, 0x00
	.type		$str$3,@object
	.size		$str$3,($str$19 - $str$3)
$str$3:
        /*0140*/ 	.byte	0x52, 0x65, 0x73, 0x75, 0x6c, 0x74, 0x20, 0x6f, 0x66, 0x20, 0x63, 0x76, 0x74, 0x2e, 0x73, 0x61
        /*0150*/ 	.byte	0x74, 0x2e, 0x75, 0x38, 0x2e, 0x73, 0x31, 0x36, 0x3a, 0x20, 0x25, 0x75, 0x0a, 0x00
	.type		$str$19,@object
	.size		$str$19,($str$14 - $str$19)
$str$19:
        /*015e*/ 	.byte	0x52, 0x65, 0x73, 0x75, 0x6c, 0x74, 0x20, 0x6f, 0x66, 0x20, 0x63, 0x76, 0x74, 0x2e, 0x73, 0x61
        /*016e*/ 	.byte	0x74, 0x2e, 0x75, 0x31, 0x36, 0x2e, 0x73, 0x38, 0x3a, 0x20, 0x25, 0x75, 0x0a, 0x00
	.type		$str$14,@object
	.size		$str$14,($str$6 - $str$14)
$str$14:
        /*017c*/ 	.byte	0x52, 0x65, 0x73, 0x75, 0x6c, 0x74, 0x20, 0x6f, 0x66, 0x20, 0x63, 0x76, 0x74, 0x2e, 0x73, 0x61
        /*018c*/ 	.byte	0x74, 0x2e, 0x73, 0x38, 0x2e, 0x75, 0x31, 0x36, 0x3a, 0x20, 0x25, 0x64, 0x0a, 0x00
	.type		$str$6,@object
	.size		$str$6,($str$16 - $str$6)
$str$6:
        /*019a*/ 	.byte	0x52, 0x65, 0x73, 0x75, 0x6c, 0x74, 0x20, 0x6f, 0x66, 0x20, 0x63, 0x76, 0x74, 0x2e, 0x73, 0x61
        /*01aa*/ 	.byte	0x74, 0x2e, 0x75, 0x38, 0x2e, 0x75, 0x33, 0x32, 0x3a, 0x20, 0x25, 0x75, 0x0a, 0x00
	.type		$str$16,@object
	.size		$str$16,($str$4 - $str$16)
$str$16:
        /*01b8*/ 	.byte	0x52, 0x65, 0x73, 0x75, 0x6c, 0x74, 0x20, 0x6f, 0x66, 0x20, 0x63, 0x76, 0x74, 0x2e, 0x73, 0x61
        /*01c8*/ 	.byte	0x74, 0x2e, 0x73, 0x38, 0x2e, 0x75, 0x33, 0x32, 0x3a, 0x20, 0x25, 0x64, 0x0a, 0x00
	.type		$str$4,@object
	.size		$str$4,($str$33 - $str$4)
$str$4:
        /*01d6*/ 	.byte	0x52, 0x65, 0x73, 0x75, 0x6c, 0x74, 0x20, 0x6f, 0x66, 0x20, 0x63, 0x76, 0x74, 0x2e, 0x73, 0x61
        /*01e6*/ 	.byte	0x74, 0x2e, 0x75, 0x38, 0x2e, 0x75, 0x31, 0x36, 0x3a, 0x20, 0x25, 0x75, 0x0a, 0x00
	.type		$str$33,@object
	.size		$str$33,($str$25 - $str$33)
$str$33:
        /*01f4*/ 	.byte	0x52, 0x65, 0x73, 0x75, 0x6c, 0x74, 0x20, 0x6f, 0x66, 0x20, 0x63, 0x76, 0x74, 0x2e, 0x73, 0x61
        /*0204*/ 	.byte	0x74, 0x2e, 0x75, 0x33, 0x32, 0x2e, 0x73, 0x33, 0x32, 0x3a, 0x20, 0x25, 0x75, 0x0a, 0x00
	.type		$str$25,@object
	.size		$str$25,($str$21 - $str$25)
$str$25:
        /*0213*/ 	.byte	0x52, 0x65, 0x73, 0x75, 0x6c, 0x74, 0x20, 0x6f, 0x66, 0x20, 0x63, 0x76, 0x74, 0x2e, 0x73, 0x61
        /*0223*/ 	.byte	0x74, 0x2e, 0x73, 0x31, 0x36, 0x2e, 0x75, 0x31, 0x36, 0x3a, 0x20, 0x25, 0x64, 0x0a, 0x00
	.type		$str$21,@object
	.size		$str$21,($str$27 - $str$21)
$str$21:
        /*0232*/ 	.byte	0x52, 0x65, 0x73, 0x75, 0x6c, 0x74, 0x20, 0x6f, 0x66, 0x20, 0x63, 0x76, 0x74, 0x2e, 0x73, 0x61
        /*0242*/ 	.byte	0x74, 0x2e, 0x75, 0x31, 0x36, 0x2e, 0x73, 0x33, 0x32, 0x3a, 0x20, 0x25, 0x75, 0x0a, 0x00
	.type		$str$27,@object
	.size		$str$27,($str$26 - $str$27)
$str$27:
        /*0251*/ 	.byte	0x52, 0x65, 0x73, 0x75, 0x6c, 0x74, 0x20, 0x6f, 0x66, 0x20, 0x63, 0x76, 0x74, 0x2e, 0x73, 0x61
        /*0261*/ 	.byte	0x74, 0x2e, 0x73, 0x31, 0x36, 0x2e, 0x75, 0x33, 0x32, 0x3a, 0x20, 0x25, 0x64, 0x0a, 0x00
	.type		$str$26,@object
	.size		$str$26,($str$30 - $str$26)
$str$26:
        /*0270*/ 	.byte	0x52, 0x65, 0x73, 0x75, 0x6c, 0x74, 0x20, 0x6f, 0x66, 0x20, 0x63, 0x76, 0x74, 0x2e, 0x73, 0x61
        /*0280*/ 	.byte	0x74, 0x2e, 0x73, 0x31, 0x36, 0x2e, 0x73, 0x33, 0x32, 0x3a, 0x20, 0x25, 0x64, 0x0a, 0x00
	.type		$str$30,@object
	.size		$str$30,($str$22 - $str$30)
$str$30:
        /*028f*/ 	.byte	0x52, 0x65, 0x73, 0x75, 0x6c, 0x74, 0x20, 0x6f, 0x66, 0x20, 0x63, 0x76, 0x74, 0x2e, 0x73, 0x61
        /*029f*/ 	.byte	0x74, 0x2e, 0x73, 0x33, 0x32, 0x2e, 0x75, 0x33, 0x32, 0x3a, 0x20, 0x25, 0x64, 0x0a, 0x00
	.type		$str$22,@object
	.size		$str$22,($str$32 - $str$22)
$str$22:
        /*02ae*/ 	.byte	0x52, 0x65, 0x73, 0x75, 0x6c, 0x74, 0x20, 0x6f, 0x66, 0x20, 0x63, 0x76, 0x74, 0x2e, 0x73, 0x61
        /*02be*/ 	.byte	0x74, 0x2e, 0x75, 0x31, 0x36, 0x2e, 0x75, 0x33, 0x32, 0x3a, 0x20, 0x25, 0x75, 0x0a, 0x00
	.type		$str$32,@object
	.size		$str$32,($str$20 - $str$32)
$str$32:
        /*02cd*/ 	.byte	0x52, 0x65, 0x73, 0x75, 0x6c, 0x74, 0x20, 0x6f, 0x66, 0x20, 0x63, 0x76, 0x74, 0x2e, 0x73, 0x61
        /*02dd*/ 	.byte	0x74, 0x2e, 0x75, 0x33, 0x32, 0x2e, 0x73, 0x31, 0x36, 0x3a, 0x20, 0x25, 0x75, 0x0a, 0x00
	.type		$str$20,@object
	.size		$str$20,($str$17 - $str$20)
$str$20:
        /*02ec*/ 	.byte	0x52, 0x65, 0x73, 0x75, 0x6c, 0x74, 0x20, 0x6f, 0x66, 0x20, 0x63, 0x76, 0x74, 0x2e, 0x73, 0x61
        /*02fc*/ 	.byte	0x74, 0x2e, 0x75, 0x31, 0x36, 0x2e, 0x73, 0x31, 0x36, 0x3a, 0x20, 0x25, 0x75, 0x0a, 0x00
	.type		$str$17,@object
	.size		$str$17,($str$7 - $str$17)
$str$17:
        /*030b*/ 	.byte	0x52, 0x65, 0x73, 0x75, 0x6c, 0x74, 0x20, 0x6f, 0x66, 0x20, 0x63, 0x76, 0x74, 0x2e, 0x72, 0x6e
        /*031b*/ 	.byte	0x69, 0x2e, 0x73, 0x61, 0x74, 0x2e, 0x73, 0x38, 0x2e, 0x66, 0x33, 0x32, 0x3a, 0x20, 0x25, 0x64
        /*032b*/ 	.byte	0x0a, 0x00
	.type		$str$7,@object
	.size		$str$7,($str$18 - $str$7)
$str$7:
        /*032d*/ 	.byte	0x52, 0x65, 0x73, 0x75, 0x6c, 0x74, 0x20, 0x6f, 0x66, 0x20, 0x63, 0x76, 0x74, 0x2e, 0x72, 0x6e
        /*033d*/ 	.byte	0x69, 0x2e, 0x73, 0x61, 0x74, 0x2e, 0x75, 0x38, 0x2e, 0x66, 0x33, 0x32, 0x3a, 0x20, 0x25, 0x75
        /*034d*/ 	.byte	0x0a, 0x00
	.type		$str$18,@object
	.size		$str$18,($str$10 - $str$18)
$str$18:
        /*034f*/ 	.byte	0x52, 0x65, 0x73, 0x75, 0x6c, 0x74, 0x20, 0x6f, 0x66, 0x20, 0x63, 0x76, 0x74, 0x2e, 0x72, 0x6e
        /*035f*/ 	.byte	0x69, 0x2e, 0x73, 0x61, 0x74, 0x2e, 0x73, 0x38, 0x2e, 0x66, 0x36, 0x34, 0x3a, 0x20, 0x25, 0x64
        /*036f*/ 	.byte	0x0a, 0x00
	.type		$str$10,@object
	.size		$str$10,($str$29 - $str$10)
$str$10:
        /*0371*/ 	.byte	0x52, 0x65, 0x73, 0x75, 0x6c, 0x74, 0x20, 0x6f, 0x66, 0x20, 0x63, 0x76, 0x74, 0x2e, 0x72, 0x6e
        /*0381*/ 	.byte	0x69, 0x2e, 0x73, 0x61, 0x74, 0x2e, 0x75, 0x38, 0x2e, 0x66, 0x36, 0x34, 0x3a, 0x20, 0x25, 0x75
        /*0391*/ 	.byte	0x0a, 0x00
	.type		$str$29,@object
	.size		$str$29,($str$23 - $str$29)
$str$29:
        /*0393*/ 	.byte	0x52, 0x65, 0x73, 0x75, 0x6c, 0x74, 0x20, 0x6f, 0x66, 0x20, 0x63, 0x76, 0x74, 0x2e, 0x72, 0x6e
        /*03a3*/ 	.byte	0x69, 0x2e, 0x73, 0x61, 0x74, 0x2e, 0x73, 0x31, 0x36, 0x2e, 0x66, 0x36, 0x34, 0x3a, 0x20, 0x25
        /*03b3*/ 	.byte	0x64, 0x0a, 0x00
	.type		$str$23,@object
	.size		$str$23,($str$24 - $str$23)
$str$23:
        /*03b6*/ 	.byte	0x52, 0x65, 0x73, 0x75, 0x6c, 0x74, 0x20, 0x6f, 0x66, 0x20, 0x63, 0x76, 0x74, 0x2e, 0x72, 0x6e
        /*03c6*/ 	.byte	0x69, 0x2e, 0x73, 0x61, 0x74, 0x2e, 0x75, 0x31, 0x36, 0x2e, 0x66, 0x33, 0x32, 0x3a, 0x20, 0x25
        /*03d6*/ 	.byte	0x75, 0x0a, 0x00
	.type		$str$24,@object
	.size		$str$24,($str$28 - $str$24)
$str$24:
        /*03d9*/ 	.byte	0x52, 0x65, 0x73, 0x75, 0x6c, 0x74, 0x20, 0x6f, 0x66, 0x20, 0x63, 0x76, 0x74, 0x2e, 0x72, 0x6e
        /*03e9*/ 	.byte	0x69, 0x2e, 0x73, 0x61, 0x74, 0x2e, 0x75, 0x31, 0x36, 0x2e, 0x66, 0x36, 0x34, 0x3a, 0x20, 0x25
        /*03f9*/ 	.byte	0x75, 0x0a, 0x00
	.type		$str$28,@object
	.size		$str$28,(.L_29 - $str$28)
$str$28:
        /*03fc*/ 	.byte	0x52, 0x65, 0x73, 0x75, 0x6c, 0x74, 0x20, 0x6f, 0x66, 0x20, 0x63, 0x76, 0x74, 0x2e, 0x72, 0x6e
        /*040c*/ 	.byte	0x69, 0x2e, 0x73, 0x61, 0x74, 0x2e, 0x73, 0x31, 0x36, 0x2e, 0x66, 0x33, 0x32, 0x3a, 0x20, 0x25
        /*041c*/ 	.byte	0x64, 0x0a, 0x00
.L_29:


//--------------------- .nv.shared.reserved.0     --------------------------
	.section	.nv.shared.reserved.0,"aw",@nobits
	.weak		__nv_reservedSMEM_offset_0_alias
	.size		__nv_reservedSMEM_offset_0_alias, 0, 64
	.other		__nv_reservedSMEM_offset_0_alias,@"STO_CUDA_RESERVED_SHARED STV_DEFAULT"
__nv_reservedSMEM_offset_0_alias:
	.zero		0
	.zero		64


//--------------------- .nv.constant0._Z9float2intv --------------------------
	.section	.nv.constant0._Z9float2intv,"a",@progbits
	.sectionflags	@""
	.align	4
.nv.constant0._Z9float2intv:
	.zero		896


//--------------------- .nv.constant0._Z20test_cvt_sat_u32_s32v --------------------------
	.section	.nv.constant0._Z20test_cvt_sat_u32_s32v,"a",@progbits
	.sectionflags	@""
	.align	4
.nv.constant0._Z20test_cvt_sat_u32_s32v:
	.zero		896


//--------------------- .nv.constant0._Z20test_cvt_sat_u32_s16v --------------------------
	.section	.nv.constant0._Z20test_cvt_sat_u32_s16v,"a",@progbits
	.sectionflags	@""
	.align	4
.nv.constant0._Z20test_cvt_sat_u32_s16v:
	.zero		896


//--------------------- .nv.constant0._Z19test_cvt_sat_u32_s8v --------------------------
	.section	.nv.constant0._Z19test_cvt_sat_u32_s8v,"a",@progbits
	.sectionflags	@""
	.align	4
.nv.constant0._Z19test_cvt_sat_u32_s8v:
	.zero		896


//--------------------- .nv.constant0._Z20test_cvt_sat_s32_u32v --------------------------
	.section	.nv.constant0._Z20test_cvt_sat_s32_u32v,"a",@progbits
	.sectionflags	@""
	.align	4
.nv.constant0._Z20test_cvt_sat_s32_u32v:
	.zero		896


//--------------------- .nv.constant0._Z24test_cvt_rni_sat_s16_f64v --------------------------
	.section	.nv.constant0._Z24test_cvt_rni_sat_s16_f64v,"a",@progbits
	.sectionflags	@""
	.align	4
.nv.constant0._Z24test_cvt_rni_sat_s16_f64v:
	.zero		896


//--------------------- .nv.constant0._Z24test_cvt_rni_sat_s16_f32v --------------------------
	.section	.nv.constant0._Z24test_cvt_rni_sat_s16_f32v,"a",@progbits
	.sectionflags	@""
	.align	4
.nv.constant0._Z24test_cvt_rni_sat_s16_f32v:
	.zero		896


//--------------------- .nv.constant0._Z20test_cvt_sat_s16_u32v --------------------------
	.section	.nv.constant0._Z20test_cvt_sat_s16_u32v,"a",@progbits
	.sectionflags	@""
	.align	4
.nv.constant0._Z20test_cvt_sat_s16_u32v:
	.zero		896


//--------------------- .nv.constant0._Z20test_cvt_sat_s16_s32v --------------------------
	.section	.nv.constant0._Z20test_cvt_sat_s16_s32v,"a",@progbits
	.sectionflags	@""
	.align	4
.nv.constant0._Z20test_cvt_sat_s16_s32v:
	.zero		896


//--------------------- .nv.constant0._Z20test_cvt_sat_s16_u16v --------------------------
	.section	.nv.constant0._Z20test_cvt_sat_s16_u16v,"a",@progbits
	.sectionflags	@""
	.align	4
.nv.constant0._Z20test_cvt_sat_s16_u16v:
	.zero		896


//--------------------- .nv.constant0._Z24test_cvt_rni_sat_u16_f64v --------------------------
	.section	.nv.constant0._Z24test_cvt_rni_sat_u16_f64v,"a",@progbits
	.sectionflags	@""
	.align	4
.nv.constant0._Z24test_cvt_rni_sat_u16_f64v:
	.zero		896


//--------------------- .nv.constant0._Z24test_cvt_rni_sat_u16_f32v --------------------------
	.section	.nv.constant0._Z24test_cvt_rni_sat_u16_f32v,"a",@progbits
	.sectionflags	@""
	.align	4
.nv.constant0._Z24test_cvt_rni_sat_u16_f32v:
	.zero		896


//--------------------- .nv.constant0._Z20test_cvt_sat_u16_u32v --------------------------
	.section	.nv.constant0._Z20test_cvt_sat_u16_u32v,"a",@progbits
	.sectionflags	@""
	.align	4
.nv.constant0._Z20test_cvt_sat_u16_u32v:
	.zero		896


//--------------------- .nv.constant0._Z20test_cvt_sat_u16_s32v --------------------------
	.section	.nv.constant0._Z20test_cvt_sat_u16_s32v,"a",@progbits
	.sectionflags	@""
	.align	4
.nv.constant0._Z20test_cvt_sat_u16_s32v:
	.zero		896


//--------------------- .nv.constant0._Z20test_cvt_sat_u16_s16v --------------------------
	.section	.nv.constant0._Z20test_cvt_sat_u16_s16v,"a",@progbits
	.sectionflags	@""
	.align	4
.nv.constant0._Z20test_cvt_sat_u16_s16v:
	.zero		896


//--------------------- .nv.constant0._Z19test_cvt_sat_u16_s8v --------------------------
	.section	.nv.constant0._Z19test_cvt_sat_u16_s8v,"a",@progbits
	.sectionflags	@""
	.align	4
.nv.constant0._Z19test_cvt_sat_u16_s8v:
	.zero		896


//--------------------- .nv.constant0._Z23test_cvt_rni_sat_s8_f64v --------------------------
	.section	.nv.constant0._Z23test_cvt_rni_sat_s8_f64v,"a",@progbits
	.sectionflags	@""
	.align	4
.nv.constant0._Z23test_cvt_rni_sat_s8_f64v:
	.zero		896


//--------------------- .nv.constant0._Z23test_cvt_rni_sat_s8_f32v --------------------------
	.section	.nv.constant0._Z23test_cvt_rni_sat_s8_f32v,"a",@progbits
	.sectionflags	@""
	.align	4
.nv.constant0._Z23test_cvt_rni_sat_s8_f32v:
	.zero		896


//--------------------- .nv.constant0._Z19test_cvt_sat_s8_u32v --------------------------
	.section	.nv.constant0._Z19test_cvt_sat_s8_u32v,"a",@progbits
	.sectionflags	@""
	.align	4
.nv.constant0._Z19test_cvt_sat_s8_u32v:
	.zero		896


//--------------------- .nv.constant0._Z19test_cvt_sat_s8_s32v --------------------------
	.section	.nv.constant0._Z19test_cvt_sat_s8_s32v,"a",@progbits
	.sectionflags	@""
	.align	4
.nv.constant0._Z19test_cvt_sat_s8_s32v:
	.zero		896


//--------------------- .nv.constant0._Z19test_cvt_sat_s8_u16v --------------------------
	.section	.nv.constant0._Z19test_cvt_sat_s8_u16v,"a",@progbits
	.sectionflags	@""
	.align	4
.nv.constant0._Z19test_cvt_sat_s8_u16v:
	.zero		896


//--------------------- .nv.constant0._Z19test_cvt_sat_s8_s16v --------------------------
	.section	.nv.constant0._Z19test_cvt_sat_s8_s16v,"a",@progbits
	.sectionflags	@""
	.align	4
.nv.constant0._Z19test_cvt_sat_s8_s16v:
	.zero		896


//--------------------- .nv.constant0._Z18test_cvt_sat_s8_u8v --------------------------
	.section	.nv.constant0._Z18test_cvt_sat_s8_u8v,"a",@progbits
	.sectionflags	@""
	.align	4
.nv.constant0._Z18test_cvt_sat_s8_u8v:
	.zero		896


//--------------------- .nv.constant0._Z23test_cvt_rni_sat_u8_f64v --------------------------
	.section	.nv.constant0._Z23test_cvt_rni_sat_u8_f64v,"a",@progbits
	.sectionflags	@""
	.align	4
.nv.constant0._Z23test_cvt_rni_sat_u8_f64v:
	.zero		896


//--------------------- .nv.constant0._Z18test_saturate_castv --------------------------
	.section	.nv.constant0._Z18test_saturate_castv,"a",@progbits
	.sectionflags	@""
	.align	4
.nv.constant0._Z18test_saturate_castv:
	.zero		896


//--------------------- .nv.constant0._Z19test_cvt_sat_u8_u32v --------------------------
	.section	.nv.constant0._Z19test_cvt_sat_u8_u32v,"a",@progbits
	.sectionflags	@""
	.align	4
.nv.constant0._Z19test_cvt_sat_u8_u32v:
	.zero		896


//--------------------- .nv.constant0._Z19test_cvt_sat_u8_s32v --------------------------
	.section	.nv.constant0._Z19test_cvt_sat_u8_s32v,"a",@progbits
	.sectionflags	@""
	.align	4
.nv.constant0._Z19test_cvt_sat_u8_s32v:
	.zero		896


//--------------------- .nv.constant0._Z19test_cvt_sat_u8_u16v --------------------------
	.section	.nv.constant0._Z19test_cvt_sat_u8_u16v,"a",@progbits
	.sectionflags	@""
	.align	4
.nv.constant0._Z19test_cvt_sat_u8_u16v:
	.zero		896


//--------------------- .nv.constant0._Z19test_cvt_sat_u8_s16v --------------------------
	.section	.nv.constant0._Z19test_cvt_sat_u8_s16v,"a",@progbits
	.sectionflags	@""
	.align	4
.nv.constant0._Z19test_cvt_sat_u8_s16v:
	.zero		896


//--------------------- .nv.constant0._Z18test_cvt_sat_u8_s8v --------------------------
	.section	.nv.constant0._Z18test_cvt_sat_u8_s8v,"a",@progbits
	.sectionflags	@""
	.align	4
.nv.constant0._Z18test_cvt_sat_u8_s8v:
	.zero		896


//--------------------- SYMBOLS --------------------------

	.type		.nv.reservedSmem.offset0,@object
	.size		.nv.reservedSmem.offset0,0x4
	.type		vprintf,@function
	.type		__assertfail,@function
